	.target	sm_90a

	.elftype	@"ET_EXEC"


//--------------------- .note.nv.tkinfo           --------------------------
	.section	.note.nv.tkinfo,"",@"SHT_NOTE"
	.sectionflags	@"SHF_NOTE_NV_TKINFO"
	.tkinfo
        /*0018*/ 	.word	0x00000002
        /*0030*/ 	.string	""
        /*0030*/ 	.string	"ptxas"
        /*0030*/ 	.string	"Cuda compilation tools, release 13.0, V13.0.88"
        /*0030*/ 	.string	"Build cuda_13.0.r13.0/compiler.36424714_0"
        /*0030*/ 	.string	"-arch sm_90a -m 64 "



//--------------------- .note.nv.cuinfo           --------------------------
	.section	.note.nv.cuinfo,"",@"SHT_NOTE"
	.sectionflags	@"SHF_NOTE_NV_CUINFO"
        /*0018*/ 	.short	0x0002
        /*001a*/ 	.short	0x005a
        /*001c*/ 	.short	0x0082
	.zero		2


//--------------------- .nv.info                  --------------------------
	.section	.nv.info,"",@"SHT_CUDA_INFO"
	.align	4


	//----- nvinfo : EIATTR_REGCOUNT
	.align		4
        /*0000*/ 	.byte	0x04, 0x2f
        /*0002*/ 	.short	(.L_15 - .L_14)
	.align		4
.L_14:
        /*0004*/ 	.word	index@(_ZN7cutlass13device_kernelINS_4gemm6kernel13GemmUniversalIN4cute5tupleIJiiiiEEENS1_10collective13CollectiveMmaINS1_34MainloopSm90TmaGmmaWarpSpecializedILi3ENS5_IJNS4_1CILi1EEENSA_ILi4EEESB_EEENS1_35KernelTmaWarpSpecializedCooperativeEEENS5_IJNSA_ILi128EEESG_NSA_ILi64EEEEEENS_10tfloat32_tENS5_IJlSB_lEEESJ_SK_NS4_8TiledMMAINS4_8MMA_AtomIJNS4_4SM904GMMA30MMA_64x128x8_F32TF32TF32_SS_TNILNSO_7ScaleInE1ELSQ_1EEEEEENS4_6LayoutINS5_IJNSA_ILi2EEESB_SB_EEENS5_IJSB_NSA_ILi0EEESW_EEEEENS5_IJNS4_10UnderscoreESZ_SZ_EEEEENS4_23SM90_TMA_LOAD_MULTICASTENS4_14ComposedLayoutINS4_7SwizzleILi3ELi4ELi3EEENS4_18smem_ptr_flag_bitsILi32EEENST_INS5_IJNSA_ILi8EEENSA_ILi32EEEEEENS5_IJS19_SB_EEEEEEEvNS4_8identityENS4_13SM90_TMA_LOADES1D_vS1E_EENS_8epilogue10collective6detail29Sm90TmaWarpSpecializedAdapterINS1I_15DefaultEpilogueISJ_SK_SK_NS1H_6thread17LinearCombinationISJ_Li1EffLNS1M_9ScaleType4KindE0ELNS_15FloatRoundStyleE2ESJ_EENS1_15EpilogueDefaultEEEEEvvEEEEvNT_6ParamsE)
        /*0008*/ 	.word	0x000000a8


	//----- nvinfo : EIATTR_FRAME_SIZE
	.align		4
.L_15:
        /*000c*/ 	.byte	0x04, 0x11
        /*000e*/ 	.short	(.L_17 - .L_16)
	.align		4
.L_16:
        /*0010*/ 	.word	index@(_ZN7cutlass13device_kernelINS_4gemm6kernel13GemmUniversalIN4cute5tupleIJiiiiEEENS1_10collective13CollectiveMmaINS1_34MainloopSm90TmaGmmaWarpSpecializedILi3ENS5_IJNS4_1CILi1EEENSA_ILi4EEESB_EEENS1_35KernelTmaWarpSpecializedCooperativeEEENS5_IJNSA_ILi128EEESG_NSA_ILi64EEEEEENS_10tfloat32_tENS5_IJlSB_lEEESJ_SK_NS4_8TiledMMAINS4_8MMA_AtomIJNS4_4SM904GMMA30MMA_64x128x8_F32TF32TF32_SS_TNILNSO_7ScaleInE1ELSQ_1EEEEEENS4_6LayoutINS5_IJNSA_ILi2EEESB_SB_EEENS5_IJSB_NSA_ILi0EEESW_EEEEENS5_IJNS4_10UnderscoreESZ_SZ_EEEEENS4_23SM90_TMA_LOAD_MULTICASTENS4_14ComposedLayoutINS4_7SwizzleILi3ELi4ELi3EEENS4_18smem_ptr_flag_bitsILi32EEENST_INS5_IJNSA_ILi8EEENSA_ILi32EEEEEENS5_IJS19_SB_EEEEEEEvNS4_8identityENS4_13SM90_TMA_LOADES1D_vS1E_EENS_8epilogue10collective6detail29Sm90TmaWarpSpecializedAdapterINS1I_15DefaultEpilogueISJ_SK_SK_NS1H_6thread17LinearCombinationISJ_Li1EffLNS1M_9ScaleType4KindE0ELNS_15FloatRoundStyleE2ESJ_EENS1_15EpilogueDefaultEEEEEvvEEEEvNT_6ParamsE)
        /*0014*/ 	.word	0x00000000


	//----- nvinfo : EIATTR_MIN_STACK_SIZE
	.align		4
.L_17:
        /*0018*/ 	.byte	0x04, 0x12
        /*001a*/ 	.short	(.L_19 - .L_18)
	.align		4
.L_18:
        /*001c*/ 	.word	index@(_ZN7cutlass13device_kernelINS_4gemm6kernel13GemmUniversalIN4cute5tupleIJiiiiEEENS1_10collective13CollectiveMmaINS1_34MainloopSm90TmaGmmaWarpSpecializedILi3ENS5_IJNS4_1CILi1EEENSA_ILi4EEESB_EEENS1_35KernelTmaWarpSpecializedCooperativeEEENS5_IJNSA_ILi128EEESG_NSA_ILi64EEEEEENS_10tfloat32_tENS5_IJlSB_lEEESJ_SK_NS4_8TiledMMAINS4_8MMA_AtomIJNS4_4SM904GMMA30MMA_64x128x8_F32TF32TF32_SS_TNILNSO_7ScaleInE1ELSQ_1EEEEEENS4_6LayoutINS5_IJNSA_ILi2EEESB_SB_EEENS5_IJSB_NSA_ILi0EEESW_EEEEENS5_IJNS4_10UnderscoreESZ_SZ_EEEEENS4_23SM90_TMA_LOAD_MULTICASTENS4_14ComposedLayoutINS4_7SwizzleILi3ELi4ELi3EEENS4_18smem_ptr_flag_bitsILi32EEENST_INS5_IJNSA_ILi8EEENSA_ILi32EEEEEENS5_IJS19_SB_EEEEEEEvNS4_8identityENS4_13SM90_TMA_LOADES1D_vS1E_EENS_8epilogue10collective6detail29Sm90TmaWarpSpecializedAdapterINS1I_15DefaultEpilogueISJ_SK_SK_NS1H_6thread17LinearCombinationISJ_Li1EffLNS1M_9ScaleType4KindE0ELNS_15FloatRoundStyleE2ESJ_EENS1_15EpilogueDefaultEEEEEvvEEEEvNT_6ParamsE)
        /*0020*/ 	.word	0x00000000
.L_19:


//--------------------- .nv.compat                --------------------------
	.section	.nv.compat,"",@"SHT_CUDA_COMPAT_INFO"
	.align	4
        /*0000*/ 	.byte	0x02, 0x09, 0x01, 0x00, 0x02, 0x02, 0x04, 0x00, 0x02, 0x05, 0x05, 0x00, 0x03, 0x07, 0x01, 0x01
        /*0010*/ 	.byte	0x02, 0x03, 0x01, 0x00, 0x02, 0x06, 0x01, 0x00, 0x04, 0x0b, 0x08, 0x00, 0x00, 0x00, 0x00, 0x00
        /*0020*/ 	.byte	0x00, 0x00, 0x00, 0x00


//--------------------- .nv.info._ZN7cutlass13device_kernelINS_4gemm6kernel13GemmUniversalIN4cute5tupleIJiiiiEEENS1_10collective13CollectiveMmaINS1_34MainloopSm90TmaGmmaWarpSpecializedILi3ENS5_IJNS4_1CILi1EEENSA_ILi4EEESB_EEENS1_35KernelTmaWarpSpecializedCooperativeEEENS5_IJNSA_ILi128EEESG_NSA_ILi64EEEEEENS_10tfloat32_tENS5_IJlSB_lEEESJ_SK_NS4_8TiledMMAINS4_8MMA_AtomIJNS4_4SM904GMMA30MMA_64x128x8_F32TF32TF32_SS_TNILNSO_7ScaleInE1ELSQ_1EEEEEENS4_6LayoutINS5_IJNSA_ILi2EEESB_SB_EEENS5_IJSB_NSA_ILi0EEESW_EEEEENS5_IJNS4_10UnderscoreESZ_SZ_EEEEENS4_23SM90_TMA_LOAD_MULTICASTENS4_14ComposedLayoutINS4_7SwizzleILi3ELi4ELi3EEENS4_18smem_ptr_flag_bitsILi32EEENST_INS5_IJNSA_ILi8EEENSA_ILi32EEEEEENS5_IJS19_SB_EEEEEEEvNS4_8identityENS4_13SM90_TMA_LOADES1D_vS1E_EENS_8epilogue10collective6detail29Sm90TmaWarpSpecializedAdapterINS1I_15DefaultEpilogueISJ_SK_SK_NS1H_6thread17LinearCombinationISJ_Li1EffLNS1M_9ScaleType4KindE0ELNS_15FloatRoundStyleE2ESJ_EENS1_15EpilogueDefaultEEEEEvvEEEEvNT_6ParamsE --------------------------
	.section	.nv.info._ZN7cutlass13device_kernelINS_4gemm6kernel13GemmUniversalIN4cute5tupleIJiiiiEEENS1_10collective13CollectiveMmaINS1_34MainloopSm90TmaGmmaWarpSpecializedILi3ENS5_IJNS4_1CILi1EEENSA_ILi4EEESB_EEENS1_35KernelTmaWarpSpecializedCooperativeEEENS5_IJNSA_ILi128EEESG_NSA_ILi64EEEEEENS_10tfloat32_tENS5_IJlSB_lEEESJ_SK_NS4_8TiledMMAINS4_8MMA_AtomIJNS4_4SM904GMMA30MMA_64x128x8_F32TF32TF32_SS_TNILNSO_7ScaleInE1ELSQ_1EEEEEENS4_6LayoutINS5_IJNSA_ILi2EEESB_SB_EEENS5_IJSB_NSA_ILi0EEESW_EEEEENS5_IJNS4_10UnderscoreESZ_SZ_EEEEENS4_23SM90_TMA_LOAD_MULTICASTENS4_14ComposedLayoutINS4_7SwizzleILi3ELi4ELi3EEENS4_18smem_ptr_flag_bitsILi32EEENST_INS5_IJNSA_ILi8EEENSA_ILi32EEEEEENS5_IJS19_SB_EEEEEEEvNS4_8identityENS4_13SM90_TMA_LOADES1D_vS1E_EENS_8epilogue10collective6detail29Sm90TmaWarpSpecializedAdapterINS1I_15DefaultEpilogueISJ_SK_SK_NS1H_6thread17LinearCombinationISJ_Li1EffLNS1M_9ScaleType4KindE0ELNS_15FloatRoundStyleE2ESJ_EENS1_15EpilogueDefaultEEEEEvvEEEEvNT_6ParamsE,"",@"SHT_CUDA_INFO"
	.sectionflags	@""
	.align	4


	//----- nvinfo : EIATTR_CUDA_API_VERSION
	.align		4
        /*0000*/ 	.byte	0x04, 0x37
        /*0002*/ 	.short	(.L_21 - .L_20)
.L_20:
        /*0004*/ 	.word	0x00000082


	//----- nvinfo : EIATTR_KPARAM_INFO
	.align		4
.L_21:
        /*0008*/ 	.byte	0x04, 0x17
        /*000a*/ 	.short	(.L_23 - .L_22)
.L_22:
        /*000c*/ 	.word	0x00000000
        /*0010*/ 	.short	0x0000
        /*0012*/ 	.short	0x0070
        /*0014*/ 	.byte	0x00, 0xf0, 0x01, 0x10


	//----- nvinfo : EIATTR_SPARSE_MMA_MASK
	.align		4
.L_23:
        /*0018*/ 	.byte	0x03, 0x50
        /*001a*/ 	.short	0x0000


	//----- nvinfo : EIATTR_MAXREG_COUNT
	.align		4
        /*001c*/ 	.byte	0x03, 0x1b
        /*001e*/ 	.short	0x00a8


	//----- nvinfo : EIATTR_NUM_BARRIERS
	.align		4
        /*0020*/ 	.byte	0x02, 0x4c
        /*0022*/ 	.byte	0x01
	.zero		1


	//----- nvinfo : EIATTR_EXTERNS
	.align		4
        /*0024*/ 	.byte	0x04, 0x0f
        /*0026*/ 	.short	(.L_25 - .L_24)


	//   ....[0]....
	.align		4
.L_24:
        /*0028*/ 	.word	index@(__assertfail)


	//----- nvinfo : EIATTR_MERCURY_ISA_VERSION
	.align		4
.L_25:
        /*002c*/ 	.byte	0x03, 0x5f
        /*002e*/ 	.short	0x0101


	//----- nvinfo : EIATTR_INT_WARP_WIDE_INSTR_OFFSETS
	.align		4
        /*0030*/ 	.byte	0x04, 0x31
        /*0032*/ 	.short	(.L_27 - .L_26)


	//   ....[0]....
.L_26:
        /*0034*/ 	.word	0x00000410


	//   ....[1]....
        /*0038*/ 	.word	0x00000430


	//   ....[2]....
        /*003c*/ 	.word	0x00000600


	//   ....[3]....
        /*0040*/ 	.word	0x000021f0


	//----- nvinfo : EIATTR_COOP_GROUP_MASK_REGIDS
	.align		4
.L_27:
        /*0044*/ 	.byte	0x04, 0x29
        /*0046*/ 	.short	(.L_29 - .L_28)


	//   ....[0]....
.L_28:
        /*0048*/ 	.word	0xffffffff


	//   ....[1]....
        /*004c*/ 	.word	0xffffffff


	//   ....[2]....
        /*0050*/ 	.word	0xffffffff


	//   ....[3]....
        /*0054*/ 	.word	0xffffffff


	//   ....[4]....
        /*0058*/ 	.word	0xffffffff


	//   ....[5]....
        /*005c*/ 	.word	0xffffffff


	//----- nvinfo : EIATTR_COOP_GROUP_INSTR_OFFSETS
	.align		4
.L_29:
        /*0060*/ 	.byte	0x04, 0x28
        /*0062*/ 	.short	(.L_31 - .L_30)


	//   ....[0]....
.L_30:
        /*0064*/ 	.word	0x00000060


	//   ....[1]....
        /*0068*/ 	.word	0x00000070


	//   ....[2]....
        /*006c*/ 	.word	0x00000130


	//   ....[3]....
        /*0070*/ 	.word	0x000002b0


	//   ....[4]....
        /*0074*/ 	.word	0x00000770


	//   ....[5]....
        /*0078*/ 	.word	0x000013f0


	//----- nvinfo : EIATTR_REG_RECONFIG
	.align		4
.L_31:
        /*007c*/ 	.byte	0x01, 0x54
	.zero		2


	//----- nvinfo : EIATTR_SYSCALL_OFFSETS
	.align		4
        /*0080*/ 	.byte	0x04, 0x46
        /*0082*/ 	.short	(.L_33 - .L_32)


	//   ....[0]....
.L_32:
        /*0084*/ 	.word	0x000015e0


	//----- nvinfo : EIATTR_MBARRIER_INSTR_OFFSETS
	.align		4
.L_33:
        /*0088*/ 	.byte	0x04, 0x39
        /*008a*/ 	.short	(.L_35 - .L_34)


	//   ....[0]....
.L_34:
        /*008c*/ 	.word	0x00000230
        /*0090*/ 	.word	0x000000ff
        /*0094*/ 	.word	0x00000000
        /*0098*/ 	.short	0x0100
        /*009a*/ 	.byte	0x08
	.zero		1


	//   ....[1]....
        /*009c*/ 	.word	0x00000240
        /*00a0*/ 	.word	0x000000ff
        /*00a4*/ 	.word	0x00000018
        /*00a8*/ 	.short	0x0100
        /*00aa*/ 	.byte	0x08
	.zero		1


	//   ....[2]....
        /*00ac*/ 	.word	0x00000250
        /*00b0*/ 	.word	0x000000ff
        /*00b4*/ 	.word	0x00000008
        /*00b8*/ 	.short	0x0100
        /*00ba*/ 	.byte	0x08
	.zero		1


	//   ....[3]....
        /*00bc*/ 	.word	0x00000260
        /*00c0*/ 	.word	0x000000ff
        /*00c4*/ 	.word	0x00000020
        /*00c8*/ 	.short	0x0100
        /*00ca*/ 	.byte	0x08
	.zero		1


	//   ....[4]....
        /*00cc*/ 	.word	0x00000270
        /*00d0*/ 	.word	0x000000ff
        /*00d4*/ 	.word	0x00000010
        /*00d8*/ 	.short	0x0100
        /*00da*/ 	.byte	0x08
	.zero		1


	//   ....[5]....
        /*00dc*/ 	.word	0x00000280
        /*00e0*/ 	.word	0x000000ff
        /*00e4*/ 	.word	0x00000028
        /*00e8*/ 	.short	0x0100
        /*00ea*/ 	.byte	0x08
	.zero		1


	//   ....[6]....
        /*00ec*/ 	.word	0x000006a0
        /*00f0*/ 	.word	0x000000ff
        /*00f4*/ 	.word	0x00000040
        /*00f8*/ 	.short	0x0100
        /*00fa*/ 	.byte	0x06
	.zero		1


	//   ....[7]....
        /*00fc*/ 	.word	0x00000720
        /*0100*/ 	.word	0x000000ff
        /*0104*/ 	.word	0x00000048
        /*0108*/ 	.short	0x0100
        /*010a*/ 	.byte	0x06
	.zero		1


	//   ....[8]....
        /*010c*/ 	.word	0x000016a0
        /*0110*/ 	.word	0x00000003
        /*0114*/ 	.word	0x00000000
        /*0118*/ 	.short	0x010a
        /*011a*/ 	.byte	0x3f
	.zero		1


	//   ....[9]....
        /*011c*/ 	.word	0x00001700
        /*0120*/ 	.word	0x00000003
        /*0124*/ 	.word	0x00000000
        /*0128*/ 	.short	0x010a
        /*012a*/ 	.byte	0x3f
	.zero		1


	//   ....[10]....
        /*012c*/ 	.word	0x00001c40
        /*0130*/ 	.word	0x00000005
        /*0134*/ 	.word	0x00000000
        /*0138*/ 	.short	0x010a
        /*013a*/ 	.byte	0x3f
	.zero		1


	//   ....[11]....
        /*013c*/ 	.word	0x00001c80
        /*0140*/ 	.word	0x00000005
        /*0144*/ 	.word	0x00000000
        /*0148*/ 	.short	0x010a
        /*014a*/ 	.byte	0x3f
	.zero		1


	//   ....[12]....
        /*014c*/ 	.word	0x000020a0
        /*0150*/ 	.word	0x00000004
        /*0154*/ 	.word	0x00000000
        /*0158*/ 	.short	0x0101
        /*015a*/ 	.byte	0x3f
	.zero		1


	//   ....[13]....
        /*015c*/ 	.word	0x00002290
        /*0160*/ 	.word	0x00000000
        /*0164*/ 	.word	0x00000000
        /*0168*/ 	.short	0x0101
        /*016a*/ 	.byte	0x3f
	.zero		1


	//   ....[14]....
        /*016c*/ 	.word	0x00007320
        /*0170*/ 	.word	0x00000017
        /*0174*/ 	.word	0x00000018
        /*0178*/ 	.short	0x010a
        /*017a*/ 	.byte	0x3f
	.zero		1


	//   ....[15]....
        /*017c*/ 	.word	0x00007770
        /*0180*/ 	.word	0x00000006
        /*0184*/ 	.word	0x00000048
        /*0188*/ 	.short	0x0101
        /*018a*/ 	.byte	0x3f
	.zero		1


	//   ....[16]....
        /*018c*/ 	.word	0x00007eb0
        /*0190*/ 	.word	0x00000007
        /*0194*/ 	.word	0x00000000
        /*0198*/ 	.short	0x010a
        /*019a*/ 	.byte	0x3f
	.zero		1


	//   ....[17]....
        /*019c*/ 	.word	0x00007f30
        /*01a0*/ 	.word	0x00000004
        /*01a4*/ 	.word	0x00000000
        /*01a8*/ 	.short	0x010a
        /*01aa*/ 	.byte	0x3f
	.zero		1


	//   ....[18]....
        /*01ac*/ 	.word	0x00007fc0
        /*01b0*/ 	.word	0x00000005
        /*01b4*/ 	.word	0x00000000
        /*01b8*/ 	.short	0x010a
        /*01ba*/ 	.byte	0x3f
	.zero		1


	//   ....[19]....
        /*01bc*/ 	.word	0x00008020
        /*01c0*/ 	.word	0x00000003
        /*01c4*/ 	.word	0x00000000
        /*01c8*/ 	.short	0x010a
        /*01ca*/ 	.byte	0x3f
	.zero		1


	//   ....[20]....
        /*01cc*/ 	.word	0x00008070
        /*01d0*/ 	.word	0x00000005
        /*01d4*/ 	.word	0x00000000
        /*01d8*/ 	.short	0x010a
        /*01da*/ 	.byte	0x3f
	.zero		1


	//   ....[21]....
        /*01dc*/ 	.word	0x00008140
        /*01e0*/ 	.word	0x00000017
        /*01e4*/ 	.word	0x00000018
        /*01e8*/ 	.short	0x010a
        /*01ea*/ 	.byte	0x3f
	.zero		1


	//   ....[22]....
        /*01ec*/ 	.word	0x00008210
        /*01f0*/ 	.word	0x00000007
        /*01f4*/ 	.word	0x00000000
        /*01f8*/ 	.short	0x010a
        /*01fa*/ 	.byte	0x3f
	.zero		1


	//   ....[23]....
        /*01fc*/ 	.word	0x00008260
        /*0200*/ 	.word	0x00000004
        /*0204*/ 	.word	0x00000000
        /*0208*/ 	.short	0x010a
        /*020a*/ 	.byte	0x3f
	.zero		1


	//----- nvinfo : EIATTR_NUM_MBARRIERS
	.align		4
.L_35:
        /*020c*/ 	.byte	0x03, 0x38
        /*020e*/ 	.short	0x0008


	//----- nvinfo : EIATTR_EXIT_INSTR_OFFSETS
	.align		4
        /*0210*/ 	.byte	0x04, 0x1c
        /*0212*/ 	.short	(.L_37 - .L_36)


	//   ....[0]....
.L_36:
        /*0214*/ 	.word	0x00000940


	//   ....[1]....
        /*0218*/ 	.word	0x00001150


	//   ....[2]....
        /*021c*/ 	.word	0x00006ab0


	//   ....[3]....
        /*0220*/ 	.word	0x00007010


	//   ....[4]....
        /*0224*/ 	.word	0x00008010


	//----- nvinfo : EIATTR_MAX_THREADS
	.align		4
.L_37:
        /*0228*/ 	.byte	0x04, 0x05
        /*022a*/ 	.short	(.L_39 - .L_38)
.L_38:
        /*022c*/ 	.word	0x00000180
        /*0230*/ 	.word	0x00000001
        /*0234*/ 	.word	0x00000001


	//----- nvinfo : EIATTR_CRS_STACK_SIZE
	.align		4
.L_39:
        /*0238*/ 	.byte	0x04, 0x1e
        /*023a*/ 	.short	(.L_41 - .L_40)
.L_40:
        /*023c*/ 	.word	0x00000000


	//----- nvinfo : EIATTR_CBANK_PARAM_SIZE
	.align		4
.L_41:
        /*0240*/ 	.byte	0x03, 0x19
        /*0242*/ 	.short	0x0470


	//----- nvinfo : EIATTR_PARAM_CBANK
	.align		4
        /*0244*/ 	.byte	0x04, 0x0a
        /*0246*/ 	.short	(.L_43 - .L_42)
	.align		4
.L_42:
        /*0248*/ 	.word	index@(.nv.constant0._ZN7cutlass13device_kernelINS_4gemm6kernel13GemmUniversalIN4cute5tupleIJiiiiEEENS1_10collective13CollectiveMmaINS1_34MainloopSm90TmaGmmaWarpSpecializedILi3ENS5_IJNS4_1CILi1EEENSA_ILi4EEESB_EEENS1_35KernelTmaWarpSpecializedCooperativeEEENS5_IJNSA_ILi128EEESG_NSA_ILi64EEEEEENS_10tfloat32_tENS5_IJlSB_lEEESJ_SK_NS4_8TiledMMAINS4_8MMA_AtomIJNS4_4SM904GMMA30MMA_64x128x8_F32TF32TF32_SS_TNILNSO_7ScaleInE1ELSQ_1EEEEEENS4_6LayoutINS5_IJNSA_ILi2EEESB_SB_EEENS5_IJSB_NSA_ILi0EEESW_EEEEENS5_IJNS4_10UnderscoreESZ_SZ_EEEEENS4_23SM90_TMA_LOAD_MULTICASTENS4_14ComposedLayoutINS4_7SwizzleILi3ELi4ELi3EEENS4_18smem_ptr_flag_bitsILi32EEENST_INS5_IJNSA_ILi8EEENSA_ILi32EEEEEENS5_IJS19_SB_EEEEEEEvNS4_8identityENS4_13SM90_TMA_LOADES1D_vS1E_EENS_8epilogue10collective6detail29Sm90TmaWarpSpecializedAdapterINS1I_15DefaultEpilogueISJ_SK_SK_NS1H_6thread17LinearCombinationISJ_Li1EffLNS1M_9ScaleType4KindE0ELNS_15FloatRoundStyleE2ESJ_EENS1_15EpilogueDefaultEEEEEvvEEEEvNT_6ParamsE)
        /*024c*/ 	.short	0x0210
        /*024e*/ 	.short	0x0470


	//----- nvinfo : EIATTR_SW_WAR
	.align		4
.L_43:
        /*0250*/ 	.byte	0x04, 0x36
        /*0252*/ 	.short	(.L_45 - .L_44)
.L_44:
        /*0254*/ 	.word	0x00000008
.L_45:


//--------------------- .nv.callgraph             --------------------------
	.section	.nv.callgraph,"",@"SHT_CUDA_CALLGRAPH"
	.align	4
	.sectionentsize	8
	.align		4
        /*0000*/ 	.word	0x00000000
	.align		4
        /*0004*/ 	.word	0xffffffff
	.align		4
        /*0008*/ 	.word	index@(_ZN7cutlass13device_kernelINS_4gemm6kernel13GemmUniversalIN4cute5tupleIJiiiiEEENS1_10collective13CollectiveMmaINS1_34MainloopSm90TmaGmmaWarpSpecializedILi3ENS5_IJNS4_1CILi1EEENSA_ILi4EEESB_EEENS1_35KernelTmaWarpSpecializedCooperativeEEENS5_IJNSA_ILi128EEESG_NSA_ILi64EEEEEENS_10tfloat32_tENS5_IJlSB_lEEESJ_SK_NS4_8TiledMMAINS4_8MMA_AtomIJNS4_4SM904GMMA30MMA_64x128x8_F32TF32TF32_SS_TNILNSO_7ScaleInE1ELSQ_1EEEEEENS4_6LayoutINS5_IJNSA_ILi2EEESB_SB_EEENS5_IJSB_NSA_ILi0EEESW_EEEEENS5_IJNS4_10UnderscoreESZ_SZ_EEEEENS4_23SM90_TMA_LOAD_MULTICASTENS4_14ComposedLayoutINS4_7SwizzleILi3ELi4ELi3EEENS4_18smem_ptr_flag_bitsILi32EEENST_INS5_IJNSA_ILi8EEENSA_ILi32EEEEEENS5_IJS19_SB_EEEEEEEvNS4_8identityENS4_13SM90_TMA_LOADES1D_vS1E_EENS_8epilogue10collective6detail29Sm90TmaWarpSpecializedAdapterINS1I_15DefaultEpilogueISJ_SK_SK_NS1H_6thread17LinearCombinationISJ_Li1EffLNS1M_9ScaleType4KindE0ELNS_15FloatRoundStyleE2ESJ_EENS1_15EpilogueDefaultEEEEEvvEEEEvNT_6ParamsE)
	.align		4
        /*000c*/ 	.word	index@(__assertfail)
	.align		4
        /*0010*/ 	.word	0x00000000
	.align		4
        /*0014*/ 	.word	0xfffffffe
	.align		4
        /*0018*/ 	.word	0x00000000
	.align		4
        /*001c*/ 	.word	0xfffffffd
	.align		4
        /*0020*/ 	.word	0x00000000
	.align		4
        /*0024*/ 	.word	0xfffffffc


//--------------------- .nv.constant4             --------------------------
	.section	.nv.constant4,"a",@progbits
	.align	8
	.align		8
.nv.constant4:
        /*0000*/ 	.dword	__assertfail
	.align		8
        /*0008*/ 	.dword	__unnamed_1
	.align		8
        /*0010*/ 	.dword	_ZN40_INTERNAL_c3082510_4_k_cu_088fae0e_153814cuda3std3__45__cpo5beginE
	.align		8
        /*0018*/ 	.dword	_ZN40_INTERNAL_c3082510_4_k_cu_088fae0e_153814cuda3std3__45__cpo3endE
	.align		8
        /*0020*/ 	.dword	_ZN40_INTERNAL_c3082510_4_k_cu_088fae0e_153814cuda3std3__45__cpo6cbeginE
	.align		8
        /*0028*/ 	.dword	_ZN40_INTERNAL_c3082510_4_k_cu_088fae0e_153814cuda3std3__45__cpo4cendE
	.align		8
        /*0030*/ 	.dword	_ZN40_INTERNAL_c3082510_4_k_cu_088fae0e_153814cuda3std3__442_GLOBAL__N__c3082510_4_k_cu_088fae0e_153816ignoreE
	.align		8
        /*0038*/ 	.dword	_ZN40_INTERNAL_c3082510_4_k_cu_088fae0e_153814cuda3std3__419piecewise_constructE
	.align		8
        /*0040*/ 	.dword	_ZN40_INTERNAL_c3082510_4_k_cu_088fae0e_153814cuda3std3__48in_placeE
	.align		8
        /*0048*/ 	.dword	_ZN40_INTERNAL_c3082510_4_k_cu_088fae0e_153814cuda3std6ranges3__45__cpo4swapE
	.align		8
        /*0050*/ 	.dword	_ZN40_INTERNAL_c3082510_4_k_cu_088fae0e_153814cuda3std6ranges3__45__cpo9iter_moveE
	.align		8
        /*0058*/ 	.dword	_ZN40_INTERNAL_c3082510_4_k_cu_088fae0e_153814cute7productE
	.align		8
        /*0060*/ 	.dword	_ZN40_INTERNAL_c3082510_4_k_cu_088fae0e_153814cute1_E
	.align		8
        /*0068*/ 	.dword	$str$22
	.align		8
        /*0070*/ 	.dword	$str$23


//--------------------- .text._ZN7cutlass13device_kernelINS_4gemm6kernel13GemmUniversalIN4cute5tupleIJiiiiEEENS1_10collective13CollectiveMmaINS1_34MainloopSm90TmaGmmaWarpSpecializedILi3ENS5_IJNS4_1CILi1EEENSA_ILi4EEESB_EEENS1_35KernelTmaWarpSpecializedCooperativeEEENS5_IJNSA_ILi128EEESG_NSA_ILi64EEEEEENS_10tfloat32_tENS5_IJlSB_lEEESJ_SK_NS4_8TiledMMAINS4_8MMA_AtomIJNS4_4SM904GMMA30MMA_64x128x8_F32TF32TF32_SS_TNILNSO_7ScaleInE1ELSQ_1EEEEEENS4_6LayoutINS5_IJNSA_ILi2EEESB_SB_EEENS5_IJSB_NSA_ILi0EEESW_EEEEENS5_IJNS4_10UnderscoreESZ_SZ_EEEEENS4_23SM90_TMA_LOAD_MULTICASTENS4_14ComposedLayoutINS4_7SwizzleILi3ELi4ELi3EEENS4_18smem_ptr_flag_bitsILi32EEENST_INS5_IJNSA_ILi8EEENSA_ILi32EEEEEENS5_IJS19_SB_EEEEEEEvNS4_8identityENS4_13SM90_TMA_LOADES1D_vS1E_EENS_8epilogue10collective6detail29Sm90TmaWarpSpecializedAdapterINS1I_15DefaultEpilogueISJ_SK_SK_NS1H_6thread17LinearCombinationISJ_Li1EffLNS1M_9ScaleType4KindE0ELNS_15FloatRoundStyleE2ESJ_EENS1_15EpilogueDefaultEEEEEvvEEEEvNT_6ParamsE --------------------------
	.section	.text._ZN7cutlass13device_kernelINS_4gemm6kernel13GemmUniversalIN4cute5tupleIJiiiiEEENS1_10collective13CollectiveMmaINS1_34MainloopSm90TmaGmmaWarpSpecializedILi3ENS5_IJNS4_1CILi1EEENSA_ILi4EEESB_EEENS1_35KernelTmaWarpSpecializedCooperativeEEENS5_IJNSA_ILi128EEESG_NSA_ILi64EEEEEENS_10tfloat32_tENS5_IJlSB_lEEESJ_SK_NS4_8TiledMMAINS4_8MMA_AtomIJNS4_4SM904GMMA30MMA_64x128x8_F32TF32TF32_SS_TNILNSO_7ScaleInE1ELSQ_1EEEEEENS4_6LayoutINS5_IJNSA_ILi2EEESB_SB_EEENS5_IJSB_NSA_ILi0EEESW_EEEEENS5_IJNS4_10UnderscoreESZ_SZ_EEEEENS4_23SM90_TMA_LOAD_MULTICASTENS4_14ComposedLayoutINS4_7SwizzleILi3ELi4ELi3EEENS4_18smem_ptr_flag_bitsILi32EEENST_INS5_IJNSA_ILi8EEENSA_ILi32EEEEEENS5_IJS19_SB_EEEEEEEvNS4_8identityENS4_13SM90_TMA_LOADES1D_vS1E_EENS_8epilogue10collective6detail29Sm90TmaWarpSpecializedAdapterINS1I_15DefaultEpilogueISJ_SK_SK_NS1H_6thread17LinearCombinationISJ_Li1EffLNS1M_9ScaleType4KindE0ELNS_15FloatRoundStyleE2ESJ_EENS1_15EpilogueDefaultEEEEEvvEEEEvNT_6ParamsE,"ax",@progbits
	.align	128
.text._ZN7cutlass13device_kernelINS_4gemm6kernel13GemmUniversalIN4cute5tupleIJiiiiEEENS1_10collective13CollectiveMmaINS1_34MainloopSm90TmaGmmaWarpSpecializedILi3ENS5_IJNS4_1CILi1EEENSA_ILi4EEESB_EEENS1_35KernelTmaWarpSpecializedCooperativeEEENS5_IJNSA_ILi128EEESG_NSA_ILi64EEEEEENS_10tfloat32_tENS5_IJlSB_lEEESJ_SK_NS4_8TiledMMAINS4_8MMA_AtomIJNS4_4SM904GMMA30MMA_64x128x8_F32TF32TF32_SS_TNILNSO_7ScaleInE1ELSQ_1EEEEEENS4_6LayoutINS5_IJNSA_ILi2EEESB_SB_EEENS5_IJSB_NSA_ILi0EEESW_EEEEENS5_IJNS4_10UnderscoreESZ_SZ_EEEEENS4_23SM90_TMA_LOAD_MULTICASTENS4_14ComposedLayoutINS4_7SwizzleILi3ELi4ELi3EEENS4_18smem_ptr_flag_bitsILi32EEENST_INS5_IJNSA_ILi8EEENSA_ILi32EEEEEENS5_IJS19_SB_EEEEEEEvNS4_8identityENS4_13SM90_TMA_LOADES1D_vS1E_EENS_8epilogue10collective6detail29Sm90TmaWarpSpecializedAdapterINS1I_15DefaultEpilogueISJ_SK_SK_NS1H_6thread17LinearCombinationISJ_Li1EffLNS1M_9ScaleType4KindE0ELNS_15FloatRoundStyleE2ESJ_EENS1_15EpilogueDefaultEEEEEvvEEEEvNT_6ParamsE:
        .type           _ZN7cutlass13device_kernelINS_4gemm6kernel13GemmUniversalIN4cute5tupleIJiiiiEEENS1_10collective13CollectiveMmaINS1_34MainloopSm90TmaGmmaWarpSpecializedILi3ENS5_IJNS4_1CILi1EEENSA_ILi4EEESB_EEENS1_35KernelTmaWarpSpecializedCooperativeEEENS5_IJNSA_ILi128EEESG_NSA_ILi64EEEEEENS_10tfloat32_tENS5_IJlSB_lEEESJ_SK_NS4_8TiledMMAINS4_8MMA_AtomIJNS4_4SM904GMMA30MMA_64x128x8_F32TF32TF32_SS_TNILNSO_7ScaleInE1ELSQ_1EEEEEENS4_6LayoutINS5_IJNSA_ILi2EEESB_SB_EEENS5_IJSB_NSA_ILi0EEESW_EEEEENS5_IJNS4_10UnderscoreESZ_SZ_EEEEENS4_23SM90_TMA_LOAD_MULTICASTENS4_14ComposedLayoutINS4_7SwizzleILi3ELi4ELi3EEENS4_18smem_ptr_flag_bitsILi32EEENST_INS5_IJNSA_ILi8EEENSA_ILi32EEEEEENS5_IJS19_SB_EEEEEEEvNS4_8identityENS4_13SM90_TMA_LOADES1D_vS1E_EENS_8epilogue10collective6detail29Sm90TmaWarpSpecializedAdapterINS1I_15DefaultEpilogueISJ_SK_SK_NS1H_6thread17LinearCombinationISJ_Li1EffLNS1M_9ScaleType4KindE0ELNS_15FloatRoundStyleE2ESJ_EENS1_15EpilogueDefaultEEEEEvvEEEEvNT_6ParamsE,@function
        .size           _ZN7cutlass13device_kernelINS_4gemm6kernel13GemmUniversalIN4cute5tupleIJiiiiEEENS1_10collective13CollectiveMmaINS1_34MainloopSm90TmaGmmaWarpSpecializedILi3ENS5_IJNS4_1CILi1EEENSA_ILi4EEESB_EEENS1_35KernelTmaWarpSpecializedCooperativeEEENS5_IJNSA_ILi128EEESG_NSA_ILi64EEEEEENS_10tfloat32_tENS5_IJlSB_lEEESJ_SK_NS4_8TiledMMAINS4_8MMA_AtomIJNS4_4SM904GMMA30MMA_64x128x8_F32TF32TF32_SS_TNILNSO_7ScaleInE1ELSQ_1EEEEEENS4_6LayoutINS5_IJNSA_ILi2EEESB_SB_EEENS5_IJSB_NSA_ILi0EEESW_EEEEENS5_IJNS4_10UnderscoreESZ_SZ_EEEEENS4_23SM90_TMA_LOAD_MULTICASTENS4_14ComposedLayoutINS4_7SwizzleILi3ELi4ELi3EEENS4_18smem_ptr_flag_bitsILi32EEENST_INS5_IJNSA_ILi8EEENSA_ILi32EEEEEENS5_IJS19_SB_EEEEEEEvNS4_8identityENS4_13SM90_TMA_LOADES1D_vS1E_EENS_8epilogue10collective6detail29Sm90TmaWarpSpecializedAdapterINS1I_15DefaultEpilogueISJ_SK_SK_NS1H_6thread17LinearCombinationISJ_Li1EffLNS1M_9ScaleType4KindE0ELNS_15FloatRoundStyleE2ESJ_EENS1_15EpilogueDefaultEEEEEvvEEEEvNT_6ParamsE,(.L_x_195 - _ZN7cutlass13device_kernelINS_4gemm6kernel13GemmUniversalIN4cute5tupleIJiiiiEEENS1_10collective13CollectiveMmaINS1_34MainloopSm90TmaGmmaWarpSpecializedILi3ENS5_IJNS4_1CILi1EEENSA_ILi4EEESB_EEENS1_35KernelTmaWarpSpecializedCooperativeEEENS5_IJNSA_ILi128EEESG_NSA_ILi64EEEEEENS_10tfloat32_tENS5_IJlSB_lEEESJ_SK_NS4_8TiledMMAINS4_8MMA_AtomIJNS4_4SM904GMMA30MMA_64x128x8_F32TF32TF32_SS_TNILNSO_7ScaleInE1ELSQ_1EEEEEENS4_6LayoutINS5_IJNSA_ILi2EEESB_SB_EEENS5_IJSB_NSA_ILi0EEESW_EEEEENS5_IJNS4_10UnderscoreESZ_SZ_EEEEENS4_23SM90_TMA_LOAD_MULTICASTENS4_14ComposedLayoutINS4_7SwizzleILi3ELi4ELi3EEENS4_18smem_ptr_flag_bitsILi32EEENST_INS5_IJNSA_ILi8EEENSA_ILi32EEEEEENS5_IJS19_SB_EEEEEEEvNS4_8identityENS4_13SM90_TMA_LOADES1D_vS1E_EENS_8epilogue10collective6detail29Sm90TmaWarpSpecializedAdapterINS1I_15DefaultEpilogueISJ_SK_SK_NS1H_6thread17LinearCombinationISJ_Li1EffLNS1M_9ScaleType4KindE0ELNS_15FloatRoundStyleE2ESJ_EENS1_15EpilogueDefaultEEEEEvvEEEEvNT_6ParamsE)
        .other          _ZN7cutlass13device_kernelINS_4gemm6kernel13GemmUniversalIN4cute5tupleIJiiiiEEENS1_10collective13CollectiveMmaINS1_34MainloopSm90TmaGmmaWarpSpecializedILi3ENS5_IJNS4_1CILi1EEENSA_ILi4EEESB_EEENS1_35KernelTmaWarpSpecializedCooperativeEEENS5_IJNSA_ILi128EEESG_NSA_ILi64EEEEEENS_10tfloat32_tENS5_IJlSB_lEEESJ_SK_NS4_8TiledMMAINS4_8MMA_AtomIJNS4_4SM904GMMA30MMA_64x128x8_F32TF32TF32_SS_TNILNSO_7ScaleInE1ELSQ_1EEEEEENS4_6LayoutINS5_IJNSA_ILi2EEESB_SB_EEENS5_IJSB_NSA_ILi0EEESW_EEEEENS5_IJNS4_10UnderscoreESZ_SZ_EEEEENS4_23SM90_TMA_LOAD_MULTICASTENS4_14ComposedLayoutINS4_7SwizzleILi3ELi4ELi3EEENS4_18smem_ptr_flag_bitsILi32EEENST_INS5_IJNSA_ILi8EEENSA_ILi32EEEEEENS5_IJS19_SB_EEEEEEEvNS4_8identityENS4_13SM90_TMA_LOADES1D_vS1E_EENS_8epilogue10collective6detail29Sm90TmaWarpSpecializedAdapterINS1I_15DefaultEpilogueISJ_SK_SK_NS1H_6thread17LinearCombinationISJ_Li1EffLNS1M_9ScaleType4KindE0ELNS_15FloatRoundStyleE2ESJ_EENS1_15EpilogueDefaultEEEEEvvEEEEvNT_6ParamsE,@"STO_CUDA_ENTRY STV_DEFAULT"
_ZN7cutlass13device_kernelINS_4gemm6kernel13GemmUniversalIN4cute5tupleIJiiiiEEENS1_10collective13CollectiveMmaINS1_34MainloopSm90TmaGmmaWarpSpecializedILi3ENS5_IJNS4_1CILi1EEENSA_ILi4EEESB_EEENS1_35KernelTmaWarpSpecializedCooperativeEEENS5_IJNSA_ILi128EEESG_NSA_ILi64EEEEEENS_10tfloat32_tENS5_IJlSB_lEEESJ_SK_NS4_8TiledMMAINS4_8MMA_AtomIJNS4_4SM904GMMA30MMA_64x128x8_F32TF32TF32_SS_TNILNSO_7ScaleInE1ELSQ_1EEEEEENS4_6LayoutINS5_IJNSA_ILi2EEESB_SB_EEENS5_IJSB_NSA_ILi0EEESW_EEEEENS5_IJNS4_10UnderscoreESZ_SZ_EEEEENS4_23SM90_TMA_LOAD_MULTICASTENS4_14ComposedLayoutINS4_7SwizzleILi3ELi4ELi3EEENS4_18smem_ptr_flag_bitsILi32EEENST_INS5_IJNSA_ILi8EEENSA_ILi32EEEEEENS5_IJS19_SB_EEEEEEEvNS4_8identityENS4_13SM90_TMA_LOADES1D_vS1E_EENS_8epilogue10collective6detail29Sm90TmaWarpSpecializedAdapterINS1I_15DefaultEpilogueISJ_SK_SK_NS1H_6thread17LinearCombinationISJ_Li1EffLNS1M_9ScaleType4KindE0ELNS_15FloatRoundStyleE2ESJ_EENS1_15EpilogueDefaultEEEEEvvEEEEvNT_6ParamsE:
[----:B------:R-:W0:Y:S01]  /*0000*/  LDC R1, c[0x0][0x28] ;  /* 0x00000a00ff017b82 */ /* 0x000e220000000800 */
[----:B------:R-:W1:Y:S01]  /*0010*/  S2R R94, SR_TID.X ;  /* 0x00000000005e7919 */ /* 0x000e620000002100 */
[----:B------:R-:W-:Y:S01]  /*0020*/  ELECT P0, URZ, PT ;  /* 0x00000000003f782f */ /* 0x000fe20003800000 */
[----:B------:R-:W-:Y:S01]  /*0030*/  BSSY B0, `(.L_x_0) ;  /* 0x000000f000007945 */ /* 0x000fe20003800000 */
[--C-:B-1----:R-:W-:Y:S02]  /*0040*/  SHF.R.U32.HI R0, RZ, 0x5, R94.reuse ;  /* 0x00000005ff007819 */ /* 0x102fe4000001165e */
[----:B------:R-:W-:-:S03]  /*0050*/  SHF.R.U32.HI R6, RZ, 0x7, R94 ;  /* 0x00000007ff067819 */ /* 0x000fc6000001165e */
[----:B------:R-:W1:Y:S04]  /*0060*/  SHFL.IDX PT, R3, R0, RZ, 0x1f ;  /* 0x00001fff00037589 */ /* 0x000e6800000e0000 */
[----:B------:R2:W3:Y:S01]  /*0070*/  SHFL.IDX PT, R2, R6, RZ, 0x1f ;  /* 0x00001fff06027589 */ /* 0x0004e200000e0000 */
[----:B-1----:R-:W-:-:S13]  /*0080*/  ISETP.NE.OR P0, PT, R3, RZ, !P0 ;  /* 0x000000ff0300720c */ /* 0x002fda0004705670 */
[----:B0-23--:R-:W-:Y:S05]  /*0090*/  @P0 BRA `(.L_x_1) ;  /* 0x0000000000200947 */ /* 0x00dfea0003800000 */
[----:B------:R-:W-:Y:S02]  /*00a0*/  ULDC.64 UR4, c[0x0][0x198] ;  /* 0x0000660000047ab9 */ /* 0x000fe40000000a00 */
[----:B------:R-:W-:Y:S02]  /*00b0*/  UIADD3 UR6, UP0, UR4, 0xf0, URZ ;  /* 0x000000f004067890 */ /* 0x000fe4000ff1e03f */
[----:B------:R-:W-:Y:S02]  /*00c0*/  UIADD3 UR4, UP1, UR4, 0x1f0, URZ ;  /* 0x000001f004047890 */ /* 0x000fe4000ff3e03f */
[----:B------:R-:W-:Y:S02]  /*00d0*/  UIADD3.X UR7, URZ, UR5, URZ, UP0, !UPT ;  /* 0x000000053f077290 */ /* 0x000fe400087fe43f */
[----:B------:R-:W-:-:S07]  /*00e0*/  UIADD3.X UR5, URZ, UR5, URZ, UP1, !UPT ;  /* 0x000000053f057290 */ /* 0x000fce0008ffe43f */
[----:B------:R0:W-:Y:S02]  /*00f0*/  UTMACCTL.PF [UR6] ;  /* 0x00000000060079b9 */ /* 0x0001e40008040000 */
[----:B------:R0:W-:Y:S02]  /*0100*/  UTMACCTL.PF [UR4] ;  /* 0x00000000040079b9 */ /* 0x0001e40008040000 */
[----:B0-----:R-:W-:Y:S01]  /*0110*/  NOP ;  /* 0x0000000000007918 */ /* 0x001fe20000000000 */
.L_x_1:
[----:B------:R-:W-:Y:S05]  /*0120*/  BSYNC B0 ;  /* 0x0000000000007941 */ /* 0x000fea0003800000 */
.L_x_0:
[----:B------:R-:W0:Y:S02]  /*0130*/  SHFL.IDX PT, R5, R0, RZ, 0x1f ;  /* 0x00001fff00057589 */ /* 0x000e2400000e0000 */
[----:B0-----:R-:W-:-:S13]  /*0140*/  ISETP.NE.AND P0, PT, R5, RZ, PT ;  /* 0x000000ff0500720c */ /* 0x001fda0003f05270 */
[----:B------:R-:W-:Y:S05]  /*0150*/  @P0 BRA `(.L_x_2) ;  /* 0x0000000000500947 */ /* 0x000fea0003800000 */
[----:B------:R-:W0:Y:S01]  /*0160*/  S2UR UR8, SR_CgaCtaId ;  /* 0x00000000000879c3 */ /* 0x000e220000008800 */
[----:B------:R-:W-:Y:S01]  /*0170*/  UMOV UR4, 0x400 ;  /* 0x0000040000047882 */ /* 0x000fe20000000000 */
[----:B------:R-:W-:Y:S01]  /*0180*/  UMOV UR5, 0x1 ;  /* 0x0000000100057882 */ /* 0x000fe20000000000 */
[----:B------:R-:W-:Y:S01]  /*0190*/  UMOV UR6, 0x8 ;  /* 0x0000000800067882 */ /* 0x000fe20000000000 */
[----:B------:R-:W-:Y:S01]  /*01a0*/  ELECT P0, URZ, PT ;  /* 0x00000000003f782f */ /* 0x000fe20003800000 */
[----:B------:R-:W-:-:S04]  /*01b0*/  UIADD3 UR6, -UR6, 0x100000, URZ ;  /* 0x0010000006067890 */ /* 0x000fc8000fffe13f */
[----:B------:R-:W-:Y:S02]  /*01c0*/  USHF.L.U32 UR7, UR6, 0xb, URZ ;  /* 0x0000000b06077899 */ /* 0x000fe4000800063f */
[----:B------:R-:W-:Y:S02]  /*01d0*/  USHF.L.U32 UR6, UR6, 0x1, URZ ;  /* 0x0000000106067899 */ /* 0x000fe4000800063f */
[----:B0-----:R-:W-:Y:S02]  /*01e0*/  ULEA UR8, UR8, UR4, 0x18 ;  /* 0x0000000408087291 */ /* 0x001fe4000f8ec03f */
[----:B------:R-:W-:-:S04]  /*01f0*/  UIADD3 UR4, -UR5, 0x100000, URZ ;  /* 0x0010000005047890 */ /* 0x000fc8000fffe13f */
[----:B------:R-:W-:Y:S02]  /*0200*/  USHF.L.U32 UR5, UR4, 0xb, URZ ;  /* 0x0000000b04057899 */ /* 0x000fe4000800063f */
[----:B------:R-:W-:Y:S01]  /*0210*/  USHF.L.U32 UR4, UR4, 0x1, URZ ;  /* 0x0000000104047899 */ /* 0x000fe2000800063f */
[----:B------:R-:W0:Y:S11]  /*0220*/  FENCE.VIEW.ASYNC.S ;  /* 0x00000000000073c6 */ /* 0x000e360000000000 */
[----:B0-----:R0:W1:Y:S01]  /*0230*/  SYNCS.EXCH.64 URZ, [UR8], UR4 ;  /* 0x00000004083f75b2 */ /* 0x0010620008000100 */
[----:B------:R0:W2:Y:S01]  /*0240*/  SYNCS.EXCH.64 URZ, [UR8+0x18], UR6 ;  /* 0x00001806083f75b2 */ /* 0x0000a20008000100 */
[----:B------:R0:W3:Y:S01]  /*0250*/  SYNCS.EXCH.64 URZ, [UR8+0x8], UR4 ;  /* 0x00000804083f75b2 */ /* 0x0000e20008000100 */
[----:B------:R0:W4:Y:S01]  /*0260*/  SYNCS.EXCH.64 URZ, [UR8+0x20], UR6 ;  /* 0x00002006083f75b2 */ /* 0x0001220008000100 */
[----:B------:R0:W0:Y:S01]  /*0270*/  SYNCS.EXCH.64 URZ, [UR8+0x10], UR4 ;  /* 0x00001004083f75b2 */ /* 0x0000220008000100 */
[----:B------:R0:W0:Y:S01]  /*0280*/  SYNCS.EXCH.64 URZ, [UR8+0x28], UR6 ;  /* 0x00002806083f75b2 */ /* 0x0000220008000100 */
[----:B------:R-:W-:Y:S01]  /*0290*/  NOP ;  /* 0x0000000000007918 */ /* 0x000fe20000000000 */
.L_x_2:
[----:B------:R-:W-:Y:S01]  /*02a0*/  SHF.R.S32.HI R7, RZ, 0x1f, R94 ;  /* 0x0000001fff077819 */ /* 0x000fe2000001145e */
[----:B------:R-:W5:Y:S01]  /*02b0*/  SHFL.IDX PT, R0, R0, RZ, 0x1f ;  /* 0x00001fff00007589 */ /* 0x000f6200000e0000 */
[----:B0-----:R-:W0:Y:S01]  /*02c0*/  S2UR UR8, SR_CTAID.X ;  /* 0x00000000000879c3 */ /* 0x001e220000002500 */
[----:B------:R-:W-:Y:S02]  /*02d0*/  ELECT P0, URZ, PT ;  /* 0x00000000003f782f */ /* 0x000fe40003800000 */
[----:B------:R-:W-:Y:S01]  /*02e0*/  LEA.HI R7, R7, R94, RZ, 0x7 ;  /* 0x0000005e07077211 */ /* 0x000fe200078f38ff */
[----:B------:R-:W1:Y:S01]  /*02f0*/  S2R R4, SR_CTAID.Y ;  /* 0x0000000000047919 */ /* 0x000e620000002600 */
[----:B------:R-:W-:Y:S01]  /*0300*/  ULDC UR4, c[0x0][0x154] ;  /* 0x0000550000047ab9 */ /* 0x000fe20000000800 */
[----:B------:R-:W-:Y:S01]  /*0310*/  NOP ;  /* 0x0000000000007918 */ /* 0x000fe20000000000 */
[----:B------:R-:W-:Y:S01]  /*0320*/  LOP3.LUT R7, R7, 0xffffff80, RZ, 0xc0, !PT ;  /* 0xffffff8007077812 */ /* 0x000fe200078ec0ff */
[----:B------:R-:W-:Y:S01]  /*0330*/  NOP ;  /* 0x0000000000007918 */ /* 0x000fe20000000000 */
[----:B------:R-:W2:Y:S03]  /*0340*/  LDC R14, c[0x0][0x140] ;  /* 0x00005000ff0e7b82 */ /* 0x000ea60000000800 */
[----:B------:R-:W-:-:S05]  /*0350*/  IMAD.IADD R7, R94, 0x1, -R7 ;  /* 0x000000015e077824 */ /* 0x000fca00078e0a07 */
[----:B------:R-:W-:Y:S01]  /*0360*/  SHF.R.S32.HI R8, RZ, 0x1f, R7 ;  /* 0x0000001fff087819 */ /* 0x000fe20000011407 */
[----:B------:R-:W3:Y:S01]  /*0370*/  LDC R12, c[0x0][0x144] ;  /* 0x00005100ff0c7b82 */ /* 0x000ee20000000800 */
[----:B------:R-:W-:Y:S02]  /*0380*/  LOP3.LUT P2, RZ, R7, 0x7, RZ, 0xc0, !PT ;  /* 0x0000000707ff7812 */ /* 0x000fe4000784c0ff */
[----:B------:R-:W-:Y:S02]  /*0390*/  LEA.HI R8, R8, R7, RZ, 0x3 ;  /* 0x0000000708087211 */ /* 0x000fe400078f18ff */
[----:B-----5:R-:W-:Y:S02]  /*03a0*/  ISETP.NE.OR P0, PT, R0, RZ, !P0 ;  /* 0x000000ff0000720c */ /* 0x020fe40004705670 */
[--C-:B------:R-:W-:Y:S02]  /*03b0*/  SHF.R.S32.HI R0, RZ, 0x3, R8.reuse ;  /* 0x00000003ff007819 */ /* 0x100fe40000011408 */
[----:B------:R-:W-:-:S02]  /*03c0*/  SHF.R.S32.HI R9, RZ, 0x1f, R8 ;  /* 0x0000001fff097819 */ /* 0x000fc40000011408 */
[----:B------:R-:W-:Y:S02]  /*03d0*/  SHF.R.S32.HI R8, RZ, 0x1f, R5 ;  /* 0x0000001fff087819 */ /* 0x000fe40000011405 */
[----:B------:R-:W-:Y:S02]  /*03e0*/  LEA.HI R9, R9, R0, RZ, 0x2 ;  /* 0x0000000009097211 */ /* 0x000fe400078f10ff */
[----:B------:R-:W-:Y:S02]  /*03f0*/  LEA.HI R8, R8, R5, RZ, 0x2 ;  /* 0x0000000508087211 */ /* 0x000fe400078f10ff */
[----:B-1----:R-:W-:Y:S01]  /*0400*/  I2FP.F32.U32 R11, R4 ;  /* 0x00000004000b7245 */ /* 0x002fe20000201000 */
[----:B------:R-:W-:Y:S01]  /*0410*/  VOTEU.ALL UP0, P0 ;  /* 0x00000000003f7886 */ /* 0x000fe20000000000 */
[----:B------:R-:W-:Y:S01]  /*0420*/  LOP3.LUT R10, R8, 0x3ffffffc, RZ, 0xc0, !PT ;  /* 0x3ffffffc080a7812 */ /* 0x000fe200078ec0ff */
[----:B------:R-:W-:Y:S01]  /*0430*/  VOTEU.ALL UP1, P0 ;  /* 0x00000000003f7886 */ /* 0x000fe20000020000 */
[----:B------:R-:W-:Y:S01]  /*0440*/  LOP3.LUT R9, R9, 0xfffffffc, RZ, 0xc0, !PT ;  /* 0xfffffffc09097812 */ /* 0x000fe200078ec0ff */
[----:B------:R-:W-:Y:S01]  /*0450*/  FMUL R13, R11, UR4 ;  /* 0x000000040b0d7c20 */ /* 0x000fe20008400000 */
[----:B------:R-:W1:Y:S01]  /*0460*/  @!UP0 S2UR UR7, SR_CgaCtaId ;  /* 0x00000000000789c3 */ /* 0x000e620000008800 */
[----:B------:R-:W-:Y:S01]  /*0470*/  IMAD.IADD R11, R5, 0x1, -R10 ;  /* 0x00000001050b7824 */ /* 0x000fe200078e0a0a */
[----:B0-----:R-:W-:Y:S01]  /*0480*/  I2FP.F32.U32 R10, UR8 ;  /* 0x00000008000a7c45 */ /* 0x001fe20008201000 */
[----:B------:R-:W-:Y:S01]  /*0490*/  IMAD.IADD R8, R0, 0x1, -R9 ;  /* 0x0000000100087824 */ /* 0x000fe200078e0a09 */
[----:B------:R-:W-:Y:S01]  /*04a0*/  ULDC UR4, c[0x0][0x150] ;  /* 0x0000540000047ab9 */ /* 0x000fe20000000800 */
[----:B------:R-:W0:Y:S01]  /*04b0*/  F2I.U32.TRUNC.NTZ R13, R13 ;  /* 0x0000000d000d7305 */ /* 0x000e22000020f000 */
[----:B------:R-:W-:Y:S01]  /*04c0*/  SHF.R.S32.HI R0, RZ, 0x1f, R3 ;  /* 0x0000001fff007819 */ /* 0x000fe20000011403 */
[----:B------:R-:W-:Y:S01]  /*04d0*/  FMUL R10, R10, UR4 ;  /* 0x000000040a0a7c20 */ /* 0x000fe20008400000 */
[----:B------:R-:W5:Y:S01]  /*04e0*/  LDC R9, c[0x0][0x148] ;  /* 0x00005200ff097b82 */ /* 0x000f620000000800 */
[----:B------:R-:W-:Y:S01]  /*04f0*/  IMAD R8, R11, 0x4, R8 ;  /* 0x000000040b087824 */ /* 0x000fe200078e0208 */
[----:B------:R-:W-:Y:S01]  /*0500*/  LEA.HI R0, R0, R3, RZ, 0x2 ;  /* 0x0000000300007211 */ /* 0x000fe200078f10ff */
[----:B------:R-:W-:Y:S01]  /*0510*/  UMOV UR4, 0x20 ;  /* 0x0000002000047882 */ /* 0x000fe20000000000 */
[----:B------:R-:W-:Y:S01]  /*0520*/  @!UP0 UMOV UR6, 0x400 ;  /* 0x0000040000068882 */ /* 0x000fe20000000000 */
[----:B------:R-:W4:Y:S01]  /*0530*/  F2I.U32.TRUNC.NTZ R10, R10 ;  /* 0x0000000a000a7305 */ /* 0x000f22000020f000 */
[----:B------:R-:W-:Y:S01]  /*0540*/  LOP3.LUT R0, R0, 0xfffffffc, RZ, 0xc0, !PT ;  /* 0xfffffffc00007812 */ /* 0x000fe200078ec0ff */
[----:B------:R-:W-:Y:S01]  /*0550*/  IMAD.SHL.U32 R19, R8, 0x4, RZ ;  /* 0x0000000408137824 */ /* 0x000fe200078e00ff */
[----:B------:R-:W-:-:S04]  /*0560*/  @!UP0 UIADD3 UR4, -UR4, 0x100000, URZ ;  /* 0x0010000004048890 */ /* 0x000fc8000fffe13f */
[----:B------:R-:W-:Y:S02]  /*0570*/  @!UP0 USHF.L.U32 UR5, UR4, 0xb, URZ ;  /* 0x0000000b04058899 */ /* 0x000fe4000800063f */
[----:B------:R-:W-:Y:S01]  /*0580*/  @!UP0 USHF.L.U32 UR4, UR4, 0x1, URZ ;  /* 0x0000000104048899 */ /* 0x000fe2000800063f */
[----:B--2---:R-:W-:Y:S01]  /*0590*/  ISETP.EQ.U32.AND P3, PT, R14, 0x1, PT ;  /* 0x000000010e00780c */ /* 0x004fe20003f62070 */
[----:B------:R-:W-:Y:S01]  /*05a0*/  IMAD.IADD R3, R3, 0x1, -R0 ;  /* 0x0000000103037824 */ /* 0x000fe200078e0a00 */
[----:B------:R-:W-:Y:S01]  /*05b0*/  LOP3.LUT R19, R8, 0xc, R19, 0x78, !PT ;  /* 0x0000000c08137812 */ /* 0x000fe200078e7813 */
[----:B0-----:R-:W-:Y:S02]  /*05c0*/  IMAD.MOV R20, RZ, RZ, -R13 ;  /* 0x000000ffff147224 */ /* 0x001fe400078e0a0d */
[----:B------:R-:W-:Y:S01]  /*05d0*/  VIADD R8, R2, 0xffffffff ;  /* 0xffffffff02087836 */ /* 0x000fe20000000000 */
[----:B-1----:R-:W-:Y:S01]  /*05e0*/  @!UP0 ULEA UR6, UR7, UR6, 0x18 ;  /* 0x0000000607068291 */ /* 0x002fe2000f8ec03f */
[----:B------:R-:W-:Y:S01]  /*05f0*/  ISETP.NE.AND P1, PT, R3, 0x3, PT ;  /* 0x000000030300780c */ /* 0x000fe20003f25270 */
[----:B------:R-:W-:Y:S01]  /*0600*/  VOTEU.ALL UP0, P0 ;  /* 0x00000000003f7886 */ /* 0x000fe20000000000 */
[----:B------:R-:W-:Y:S01]  /*0610*/  ISETP.LT.U32.AND P0, PT, R19, 0x4, !P2 ;  /* 0x000000041300780c */ /* 0x000fe20005701070 */
[----:B----4-:R-:W-:Y:S01]  /*0620*/  IMAD.MOV R7, RZ, RZ, -R10 ;  /* 0x000000ffff077224 */ /* 0x010fe200078e0a0a */
[----:B------:R-:W-:-:S02]  /*0630*/  ISETP.EQ.OR P1, PT, R3, RZ, !P1 ;  /* 0x000000ff0300720c */ /* 0x000fc40004f22670 */
[----:B------:R-:W-:Y:S01]  /*0640*/  ISETP.GE.U32.AND P5, PT, R8, 0x2, PT ;  /* 0x000000020800780c */ /* 0x000fe20003fa6070 */
[----:B-----5:R-:W-:Y:S01]  /*0650*/  IMAD R0, R9, R20, R4 ;  /* 0x0000001409007224 */ /* 0x020fe200078e0204 */
[----:B------:R-:W-:Y:S01]  /*0660*/  ISETP.EQ.AND P1, PT, R2, RZ, P1 ;  /* 0x000000ff0200720c */ /* 0x000fe20000f22270 */
[----:B---3--:R-:W-:Y:S01]  /*0670*/  IMAD R7, R12, R7, UR8 ;  /* 0x000000080c077e24 */ /* 0x008fe2000f8e0207 */
[----:B------:R-:W-:Y:S01]  /*0680*/  ISETP.NE.AND P2, PT, R2, RZ, PT ;  /* 0x000000ff0200720c */ /* 0x000fe20003f45270 */
[----:B------:R-:W0:Y:S02]  /*0690*/  FENCE.VIEW.ASYNC.S ;  /* 0x00000000000073c6 */ /* 0x000e240000000000 */
[----:B0-----:R0:W1:Y:S01]  /*06a0*/  @!UP0 SYNCS.EXCH.64 URZ, [UR6+0x40], UR4 ;  /* 0x00004004063f85b2 */ /* 0x0010620008000100 */
[----:B------:R-:W-:Y:S02]  /*06b0*/  ISETP.NE.AND P4, PT, R0, R19, PT ;  /* 0x000000130000720c */ /* 0x000fe40003f85270 */
[----:B------:R-:W-:-:S02]  /*06c0*/  SEL R18, RZ, 0x1, !P1 ;  /* 0x00000001ff127807 */ /* 0x000fc40004800000 */
[----:B------:R-:W-:Y:S02]  /*06d0*/  ISETP.EQ.OR P4, PT, R7, RZ, !P4 ;  /* 0x000000ff0700720c */ /* 0x000fe40006782670 */
[----:B------:R-:W-:Y:S02]  /*06e0*/  LOP3.LUT R0, R94, 0x7f, RZ, 0xc0, !PT ;  /* 0x0000007f5e007812 */ /* 0x000fe400078ec0ff */
[----:B------:R-:W-:Y:S02]  /*06f0*/  PLOP3.LUT P0, PT, P0, P4, PT, 0x80, 0x0 ;  /* 0x000000000000781c */ /* 0x000fe40000709070 */
[----:B------:R-:W-:Y:S02]  /*0700*/  SEL R18, R18, 0x2, P5 ;  /* 0x0000000212127807 */ /* 0x000fe40002800000 */
[----:B------:R-:W-:Y:S01]  /*0710*/  P2R R102, PR, RZ, 0x1 ;  /* 0x00000001ff667803 */ /* 0x000fe20000000000 */
[----:B------:R0:W2:Y:S01]  /*0720*/  @!UP1 SYNCS.EXCH.64 URZ, [UR6+0x48], UR4 ;  /* 0x00004804063f95b2 */ /* 0x0000a20008000100 */
[----:B------:R-:W-:Y:S01]  /*0730*/  NOP ;  /* 0x0000000000007918 */ /* 0x000fe20000000000 */
[----:B------:R-:W-:Y:S06]  /*0740*/  @!P3 BRA `(.L_x_3) ;  /* 0x000000000008b947 */ /* 0x000fec0003800000 */
[----:B-12---:R-:W-:Y:S01]  /*0750*/  UCGABAR_ARV ;  /* 0x00000000000079c7 */ /* 0x006fe20008000000 */
[----:B------:R-:W-:Y:S05]  /*0760*/  BRA `(.L_x_4) ;  /* 0x0000000000047947 */ /* 0x000fea0003800000 */
.L_x_3:
[----:B-12---:R-:W-:Y:S01]  /*0770*/  NOP ;  /* 0x0000000000007918 */ /* 0x006fe20000000000 */
.L_x_4:
[----:B------:R-:W1:Y:S01]  /*0780*/  LDC R2, c[0x0][0x65c] ;  /* 0x00019700ff027b82 */ /* 0x000e620000000800 */
[----:B------:R-:W-:Y:S02]  /*0790*/  IMAD.U32 R10, RZ, RZ, UR8 ;  /* 0x00000008ff0a7e24 */ /* 0x000fe4000f8e00ff */
[----:B------:R-:W-:Y:S01]  /*07a0*/  IMAD.MOV.U32 R11, RZ, RZ, RZ ;  /* 0x000000ffff0b7224 */ /* 0x000fe200078e00ff */
[----:B-1----:R-:W-:-:S04]  /*07b0*/  ISETP.NE.AND P1, PT, R2, 0x1, PT ;  /* 0x000000010200780c */ /* 0x002fc80003f25270 */
[----:B------:R-:W-:-:S09]  /*07c0*/  P2R R5, PR, RZ, 0x2 ;  /* 0x00000002ff057803 */ /* 0x000fd20000000000 */
[----:B------:R-:W1:Y:S01]  /*07d0*/  @P1 LDC R17, c[0x0][0x10] ;  /* 0x00000400ff111b82 */ /* 0x000e620000000800 */
[----:B------:R-:W-:Y:S02]  /*07e0*/  @P1 IMAD.MOV.U32 R5, RZ, RZ, RZ ;  /* 0x000000ffff051224 */ /* 0x000fe400078e00ff */
[----:B------:R-:W-:-:S05]  /*07f0*/  @P1 IMAD.MOV.U32 R15, RZ, RZ, RZ ;  /* 0x000000ffff0f1224 */ /* 0x000fca00078e00ff */
[----:B------:R-:W2:Y:S01]  /*0800*/  @!P1 LDC R13, c[0x0][0xc] ;  /* 0x00000300ff0d9b82 */ /* 0x000ea20000000800 */
[----:B0-----:R-:W-:Y:S01]  /*0810*/  ULDC UR4, c[0x0][0xc] ;  /* 0x0000030000047ab9 */ /* 0x001fe20000000800 */
[----:B------:R-:W-:Y:S01]  /*0820*/  ULDC UR5, c[0x0][0x10] ;  /* 0x0000040000057ab9 */ /* 0x000fe20000000800 */
[----:B------:R-:W-:Y:S01]  /*0830*/  ULDC UR6, c[0x0][0x14] ;  /* 0x0000050000067ab9 */ /* 0x000fe20000000800 */
[----:B------:R-:W-:-:S04]  /*0840*/  UIMAD.WIDE.U32 UR4, UR4, UR5, URZ ;  /* 0x00000005040472a5 */ /* 0x000fc8000f8e003f */
[----:B------:R-:W-:Y:S02]  /*0850*/  UIMAD.WIDE.U32 UR38, UR4, UR6, URZ ;  /* 0x00000006042672a5 */ /* 0x000fe4000f8e003f */
[----:B------:R-:W-:-:S04]  /*0860*/  UIMAD UR41, UR5, UR6, URZ ;  /* 0x00000006052972a4 */ /* 0x000fc8000f8e023f */
[----:B------:R-:W-:Y:S01]  /*0870*/  UIADD3 UR41, UR39, UR41, URZ ;  /* 0x0000002927297290 */ /* 0x000fe2000fffe03f */
[----:B-1----:R-:W-:-:S04]  /*0880*/  @P1 IMAD.WIDE.U32 R16, R17, UR8, R4 ;  /* 0x0000000811101c25 */ /* 0x002fc8000f8e0004 */
[----:B------:R-:W-:Y:S02]  /*0890*/  @P1 IMAD.IADD R17, R17, 0x1, R15 ;  /* 0x0000000111111824 */ /* 0x000fe400078e020f */
[----:B--2---:R-:W-:-:S04]  /*08a0*/  @!P1 IMAD.WIDE.U32 R10, R4, R13, R10 ;  /* 0x0000000d040a9225 */ /* 0x004fc800078e000a */
[----:B------:R-:W-:Y:S02]  /*08b0*/  @!P1 IMAD.MOV.U32 R16, RZ, RZ, R10 ;  /* 0x000000ffff109224 */ /* 0x000fe400078e000a */
[----:B------:R-:W-:Y:S01]  /*08c0*/  @!P1 IMAD.MOV.U32 R17, RZ, RZ, R11 ;  /* 0x000000ffff119224 */ /* 0x000fe200078e000b */
[----:B------:R-:W-:Y:S06]  /*08d0*/  @!P3 BRA `(.L_x_5) ;  /* 0x00000000000cb947 */ /* 0x000fec0003800000 */
[----:B------:R-:W-:Y:S01]  /*08e0*/  UCGABAR_WAIT ;  /* 0x0000000000007dc7 */ /* 0x000fe20008000000 */
[----:B------:R-:W-:Y:S01]  /*08f0*/  CCTL.IVALL ;  /* 0x00000000ff00798f */ /* 0x000fe20002000000 */
[----:B------:R-:W-:Y:S05]  /*0900*/  BRA `(.L_x_6) ;  /* 0x0000000000047947 */ /* 0x000fea0003800000 */
.L_x_5:
[----:B------:R-:W-:Y:S06]  /*0910*/  BAR.SYNC.DEFER_BLOCKING 0x0 ;  /* 0x0000000000007b1d */ /* 0x000fec0000010000 */
.L_x_6:
[----:B------:R-:W-:Y:S05]  /*0920*/  @!P2 BRA `(.L_x_7) ;  /* 0x000000600064a947 */ /* 0x000fea0003800000 */
[----:B------:R-:W-:-:S13]  /*0930*/  ISETP.GT.U32.AND P0, PT, R8, 0x1, PT ;  /* 0x000000010800780c */ /* 0x000fda0003f04070 */
[----:B------:R-:W-:Y:S05]  /*0940*/  @P0 EXIT ;  /* 0x000000000000094d */ /* 0x000fea0003800000 */
[----:B------:R-:W-:Y:S01]  /*0950*/  ULDC.64 UR4, c[0x0][0x650] ;  /* 0x0001940000047ab9 */ /* 0x000fe20000000a00 */
[----:B------:R-:W-:Y:S01]  /*0960*/  PRMT R3, RZ, 0x7610, R3 ;  /* 0x00007610ff037816 */ /* 0x000fe20000000003 */
[----:B------:R-:W-:Y:S01]  /*0970*/  IMAD.MOV.U32 R101, RZ, RZ, -0x1 ;  /* 0xffffffffff657424 */ /* 0x000fe200078e00ff */
[----:B------:R-:W-:Y:S01]  /*0980*/  ISETP.GE.U32.AND P0, PT, R16, UR4, PT ;  /* 0x0000000410007c0c */ /* 0x000fe2000bf06070 */
[----:B------:R-:W-:Y:S02]  /*0990*/  IMAD.MOV.U32 R100, RZ, RZ, -0x1 ;  /* 0xffffffffff647424 */ /* 0x000fe400078e00ff */
[----:B------:R-:W-:Y:S01]  /*09a0*/  IMAD.MOV.U32 R99, RZ, RZ, -0x1 ;  /* 0xffffffffff637424 */ /* 0x000fe200078e00ff */
[----:B------:R-:W-:-:S13]  /*09b0*/  ISETP.GE.U32.AND.EX P0, PT, R17, UR5, PT, P0 ;  /* 0x0000000511007c0c */ /* 0x000fda000bf06100 */
[----:B------:R-:W-:Y:S05]  /*09c0*/  @P0 BRA `(.L_x_8) ;  /* 0x0000000400280947 */ /* 0x000fea0003800000 */
[----:B------:R-:W0:Y:S01]  /*09d0*/  LDC.64 R22, c[0x0][0x628] ;  /* 0x00018a00ff167b82 */ /* 0x000e220000000a00 */
[----:B------:R-:W-:Y:S02]  /*09e0*/  IMAD.MOV.U32 R10, RZ, RZ, R16 ;  /* 0x000000ffff0a7224 */ /* 0x000fe400078e0010 */
[----:B------:R-:W-:-:S05]  /*09f0*/  IMAD.MOV.U32 R11, RZ, RZ, R17 ;  /* 0x000000ffff0b7224 */ /* 0x000fca00078e0011 */
[----:B------:R-:W1:Y:S08]  /*0a00*/  LDC R8, c[0x0][0x630] ;  /* 0x00018c00ff087b82 */ /* 0x000e700000000800 */
[----:B------:R-:W2:Y:S01]  /*0a10*/  LDC.64 R24, c[0x0][0x620] ;  /* 0x00018800ff187b82 */ /* 0x000ea20000000a00 */
[----:B0-----:R-:W-:-:S04]  /*0a20*/  ISETP.NE.U32.AND P0, PT, R22, RZ, PT ;  /* 0x000000ff1600720c */ /* 0x001fc80003f05070 */
[----:B------:R-:W-:-:S13]  /*0a30*/  ISETP.NE.AND.EX P0, PT, R23, RZ, PT, P0 ;  /* 0x000000ff1700720c */ /* 0x000fda0003f05300 */
[----:B-12---:R-:W-:Y:S05]  /*0a40*/  @!P0 BRA `(.L_x_9) ;  /* 0x0000000000288947 */ /* 0x006fea0003800000 */
[----:B------:R-:W0:Y:S02]  /*0a50*/  LDC R3, c[0x0][0x634] ;  /* 0x00018d00ff037b82 */ /* 0x000e240000000800 */
[----:B0-----:R-:W-:-:S05]  /*0a60*/  IADD3 R3, P0, R16, R3, RZ ;  /* 0x0000000310037210 */ /* 0x001fca0007f1e0ff */
[----:B------:R-:W-:-:S04]  /*0a70*/  IMAD.X R21, RZ, RZ, R17, P0 ;  /* 0x000000ffff157224 */ /* 0x000fc800000e0611 */
[----:B------:R-:W-:-:S04]  /*0a80*/  IMAD.WIDE.U32 R10, R21, R22, RZ ;  /* 0x00000016150a7225 */ /* 0x000fc800078e00ff */
[----:B------:R-:W-:-:S04]  /*0a90*/  IMAD.WIDE.U32 R12, P0, R3, R23, R10 ;  /* 0x00000017030c7225 */ /* 0x000fc8000780000a */
[----:B------:R-:W-:-:S04]  /*0aa0*/  IMAD.WIDE.U32 R10, R3, R22, RZ ;  /* 0x00000016030a7225 */ /* 0x000fc800078e00ff */
[----:B------:R-:W-:Y:S01]  /*0ab0*/  IMAD.X R15, RZ, RZ, RZ, P0 ;  /* 0x000000ffff0f7224 */ /* 0x000fe200000e06ff */
[----:B------:R-:W-:Y:S01]  /*0ac0*/  IADD3 RZ, P0, R11, R12, RZ ;  /* 0x0000000c0bff7210 */ /* 0x000fe20007f1e0ff */
[----:B------:R-:W-:-:S04]  /*0ad0*/  IMAD.MOV.U32 R14, RZ, RZ, R13 ;  /* 0x000000ffff0e7224 */ /* 0x000fc800078e000d */
[----:B------:R-:W-:-:S08]  /*0ae0*/  IMAD.WIDE.U32.X R10, R21, R23, R14, P0 ;  /* 0x00000017150a7225 */ /* 0x000fd000000e040e */
.L_x_9:
[----:B------:R-:W0:Y:S01]  /*0af0*/  LDC.64 R28, c[0x0][0x640] ;  /* 0x00019000ff1c7b82 */ /* 0x000e220000000a00 */
[-CC-:B------:R-:W-:Y:S01]  /*0b00*/  SHF.R.U64 R99, R10, R8.reuse, R11.reuse ;  /* 0x000000080a637219 */ /* 0x180fe2000000120b */
[----:B------:R-:W-:Y:S01]  /*0b10*/  IMAD.MOV.U32 R23, RZ, RZ, 0x1 ;  /* 0x00000001ff177424 */ /* 0x000fe200078e00ff */
[----:B------:R-:W-:Y:S02]  /*0b20*/  SHF.R.U32.HI R3, RZ, R8, R11 ;  /* 0x00000008ff037219 */ /* 0x000fe4000001160b */
[----:B------:R-:W-:-:S03]  /*0b30*/  IADD3 R5, P0, RZ, -R99, RZ ;  /* 0x80000063ff057210 */ /* 0x000fc60007f1e0ff */
[----:B------:R-:W1:Y:S02]  /*0b40*/  LDC R12, c[0x0][0x618] ;  /* 0x00018600ff0c7b82 */ /* 0x000e640000000800 */
[----:B------:R-:W-:Y:S02]  /*0b50*/  IMAD.X R3, RZ, RZ, ~R3, P0 ;  /* 0x000000ffff037224 */ /* 0x000fe400000e0e03 */
[----:B------:R-:W-:-:S04]  /*0b60*/  IMAD.WIDE.U32 R10, R5, R24, R16 ;  /* 0x00000018050a7225 */ /* 0x000fc800078e0010 */
[----:B------:R-:W2:Y:S01]  /*0b70*/  LDC R22, c[0x0][0x608] ;  /* 0x00018200ff167b82 */ /* 0x000ea20000000800 */
[----:B------:R-:W-:Y:S02]  /*0b80*/  IMAD R8, R3, R24, RZ ;  /* 0x0000001803087224 */ /* 0x000fe400078e02ff */
[----:B------:R-:W-:Y:S02]  /*0b90*/  IMAD.MOV.U32 R3, RZ, RZ, -0x1 ;  /* 0xffffffffff037424 */ /* 0x000fe400078e00ff */
[----:B------:R-:W-:-:S03]  /*0ba0*/  IMAD R5, R5, R25, R8 ;  /* 0x0000001905057224 */ /* 0x000fc600078e0208 */
[----:B------:R-:W3:Y:S01]  /*0bb0*/  LDC R26, c[0x0][0x658] ;  /* 0x00019600ff1a7b82 */ /* 0x000ee20000000800 */
[----:B------:R-:W-:Y:S01]  /*0bc0*/  IMAD.IADD R5, R11, 0x1, R5 ;  /* 0x000000010b057824 */ /* 0x000fe200078e0205 */
[----:B0-----:R-:W-:-:S04]  /*0bd0*/  ISETP.NE.U32.AND P0, PT, R28, RZ, PT ;  /* 0x000000ff1c00720c */ /* 0x001fc80003f05070 */
[----:B------:R-:W-:Y:S02]  /*0be0*/  ISETP.NE.AND.EX P0, PT, R29, RZ, PT, P0 ;  /* 0x000000ff1d00720c */ /* 0x000fe40003f05300 */
[----:B------:R-:W0:Y:S01]  /*0bf0*/  LDC R24, c[0x0][0x600] ;  /* 0x00018000ff187b82 */ /* 0x000e220000000800 */
[-CC-:B-1----:R-:W-:Y:S02]  /*0c00*/  SHF.R.U64 R14, R10, R12.reuse, R5.reuse ;  /* 0x0000000c0a0e7219 */ /* 0x182fe40000001205 */
[----:B------:R-:W-:-:S05]  /*0c10*/  SHF.R.U32.HI R5, RZ, R12, R5 ;  /* 0x0000000cff057219 */ /* 0x000fca0000011605 */
[----:B------:R-:W1:Y:S01]  /*0c20*/  LDC R15, c[0x0][0x648] ;  /* 0x00019200ff0f7b82 */ /* 0x000e620000000800 */
[-CC-:B--2---:R-:W-:Y:S02]  /*0c30*/  SHF.R.U64 R27, R14, R22.reuse, R5.reuse ;  /* 0x000000160e1b7219 */ /* 0x184fe40000001205 */
[----:B------:R-:W-:Y:S01]  /*0c40*/  SHF.R.U32.HI R5, RZ, R22, R5 ;  /* 0x00000016ff057219 */ /* 0x000fe20000011605 */
[----:B------:R-:W-:-:S04]  /*0c50*/  IMAD R22, R9, R20, R4 ;  /* 0x0000001409167224 */ /* 0x000fc800078e0204 */
[----:B------:R-:W2:Y:S01]  /*0c60*/  LDC R21, c[0x0][0x638] ;  /* 0x00018e00ff157b82 */ /* 0x000ea20000000800 */
[-CC-:B---3--:R-:W-:Y:S02]  /*0c70*/  SHF.R.U64 R20, R27, R26.reuse, R5.reuse ;  /* 0x0000001a1b147219 */ /* 0x188fe40000001205 */
[-C--:B------:R-:W-:Y:S02]  /*0c80*/  SHF.L.U32 R3, R3, R26.reuse, RZ ;  /* 0x0000001a03037219 */ /* 0x080fe400000006ff */
[----:B------:R-:W-:Y:S01]  /*0c90*/  SHF.R.U32.HI R5, RZ, R26, R5 ;  /* 0x0000001aff057219 */ /* 0x000fe20000011605 */
[----:B------:R-:W-:Y:S01]  /*0ca0*/  IMAD.MOV.U32 R4, RZ, RZ, R20 ;  /* 0x000000ffff047224 */ /* 0x000fe200078e0014 */
[----:B------:R-:W-:Y:S01]  /*0cb0*/  LOP3.LUT R12, RZ, R3, RZ, 0x33, !PT ;  /* 0x00000003ff0c7212 */ /* 0x000fe200078e33ff */
[----:B------:R-:W3:Y:S01]  /*0cc0*/  LDC R25, c[0x0][0x610] ;  /* 0x00018400ff197b82 */ /* 0x000ee20000000800 */
[----:B------:R-:W-:Y:S05]  /*0cd0*/  @!P0 BRA `(.L_x_10) ;  /* 0x0000000000288947 */ /* 0x000fea0003800000 */
[----:B------:R-:W4:Y:S02]  /*0ce0*/  LDC R3, c[0x0][0x64c] ;  /* 0x00019300ff037b82 */ /* 0x000f240000000800 */
[----:B----4-:R-:W-:-:S05]  /*0cf0*/  IADD3 R3, P0, R20, R3, RZ ;  /* 0x0000000314037210 */ /* 0x010fca0007f1e0ff */
        /* <DEDUP_REMOVED lines=8> */
.L_x_10:
[----:B-1----:R-:W-:Y:S01]  /*0d80*/  SHF.R.U64 R4, R4, R15, R5 ;  /* 0x0000000f04047219 */ /* 0x002fe20000001205 */
[----:B0-----:R-:W-:Y:S01]  /*0d90*/  VIADD R5, R24, 0xffffffff ;  /* 0xffffffff18057836 */ /* 0x001fe20000000000 */
[----:B------:R-:W-:Y:S02]  /*0da0*/  SHF.L.U32 R3, R23, R26, RZ ;  /* 0x0000001a17037219 */ /* 0x000fe400000006ff */
[----:B------:R-:W-:Y:S01]  /*0db0*/  LOP3.LUT R12, R27, R12, RZ, 0xc0, !PT ;  /* 0x0000000c1b0c7212 */ /* 0x000fe200078ec0ff */
[----:B------:R-:W-:Y:S01]  /*0dc0*/  IMAD.MOV R8, RZ, RZ, -R4 ;  /* 0x000000ffff087224 */ /* 0x000fe200078e0a04 */
[----:B------:R-:W-:-:S03]  /*0dd0*/  SEL R7, R7, R22, !P1 ;  /* 0x0000001607077207 */ /* 0x000fc60004800000 */
[----:B------:R-:W-:Y:S01]  /*0de0*/  IMAD R12, R3, R4, R12 ;  /* 0x00000004030c7224 */ /* 0x000fe200078e020c */
[----:B------:R-:W-:Y:S01]  /*0df0*/  LOP3.LUT R4, R14, R5, RZ, 0xc0, !PT ;  /* 0x000000050e047212 */ /* 0x000fe200078ec0ff */
[----:B--2---:R-:W-:Y:S02]  /*0e00*/  IMAD R3, R8, R21, R20 ;  /* 0x0000001508037224 */ /* 0x004fe400078e0214 */
[----:B---3--:R-:W-:Y:S02]  /*0e10*/  IMAD R7, R12, R25, R7 ;  /* 0x000000190c077224 */ /* 0x008fe400078e0207 */
[----:B------:R-:W-:Y:S02]  /*0e20*/  IMAD.MOV.U32 R5, RZ, RZ, 0x1 ;  /* 0x00000001ff057424 */ /* 0x000fe400078e00ff */
[----:B------:R-:W-:-:S03]  /*0e30*/  IMAD R4, R3, R24, R4 ;  /* 0x0000001803047224 */ /* 0x000fc600078e0204 */
[----:B------:R-:W-:Y:S02]  /*0e40*/  PRMT R3, R5, 0x7610, R3 ;  /* 0x0000761005037816 */ /* 0x000fe40000000003 */
[----:B------:R-:W-:Y:S02]  /*0e50*/  SEL R100, R4, R7, !P1 ;  /* 0x0000000704647207 */ /* 0x000fe40004800000 */
[----:B------:R-:W-:-:S07]  /*0e60*/  SEL R101, R7, R4, !P1 ;  /* 0x0000000407657207 */ /* 0x000fce0004800000 */
.L_x_8:
[----:B------:R-:W-:-:S08]  /*0e70*/  NOP ;  /* 0x0000000000007918 */ /* 0x000fd00000000000 */
[----:B------:R-:W0:Y:S02]  /*0e80*/  USETMAXREG.TRY_ALLOC.CTAPOOL UP0, 0xe8 ;  /* 0x000000e8000079c8 */ /* 0x000e240008000600 */
[----:B0-----:R-:W-:-:S13]  /*0e90*/  PLOP3.LUT P0, PT, PT, PT, UP0, 0x80, 0x0 ;  /* 0x000000000000781c */ /* 0x001fda0003f0f008 */
[----:B------:R-:W-:Y:S05]  /*0ea0*/  @!P0 BRA `(.L_x_8) ;  /* 0xfffffffc00f08947 */ /* 0x000fea000383ffff */
[----:B------:R-:W-:Y:S01]  /*0eb0*/  ULDC.64 UR4, c[0x0][0x598] ;  /* 0x0001660000047ab9 */ /* 0x000fe20000000a00 */
[----:B------:R-:W-:Y:S01]  /*0ec0*/  ULDC.64 UR36, c[0x0][0x208] ;  /* 0x0000820000247ab9 */ /* 0x000fe20000000a00 */
[----:B------:R-:W-:-:S04]  /*0ed0*/  ISETP.NE.U32.AND P0, PT, RZ, UR4, PT ;  /* 0x00000004ff007c0c */ /* 0x000fc8000bf05070 */
[----:B------:R-:W-:-:S13]  /*0ee0*/  ISETP.NE.AND.EX P0, PT, RZ, UR5, PT, P0 ;  /* 0x00000005ff007c0c */ /* 0x000fda000bf05300 */
[----:B------:R-:W-:Y:S05]  /*0ef0*/  @!P0 BRA `(.L_x_11) ;  /* 0x00000000001c8947 */ /* 0x000fea0003800000 */
[----:B------:R-:W0:Y:S02]  /*0f00*/  LDC.64 R4, c[0x0][0x598] ;  /* 0x00016600ff047b82 */ /* 0x000e240000000a00 */
[----:B0-----:R-:W2:Y:S02]  /*0f10*/  LDG.E.64 R4, desc[UR36][R4.64] ;  /* 0x0000002404047981 */ /* 0x001ea4000c1e1b00 */
[----:B--2---:R-:W-:-:S04]  /*0f20*/  ISETP.NE.U32.AND P0, PT, R4, RZ, PT ;  /* 0x000000ff0400720c */ /* 0x004fc80003f05070 */
[----:B------:R-:W-:-:S13]  /*0f30*/  ISETP.NE.AND.EX P0, PT, R5, RZ, PT, P0 ;  /* 0x000000ff0500720c */ /* 0x000fda0003f05300 */
[----:B------:R-:W-:Y:S05]  /*0f40*/  @!P0 BRA `(.L_x_11) ;  /* 0x0000000000088947 */ /* 0x000fea0003800000 */
[----:B------:R0:W5:Y:S01]  /*0f50*/  LD.E R88, desc[UR36][R4.64] ;  /* 0x0000002404587980 */ /* 0x000162000c101900 */
[----:B------:R-:W-:Y:S05]  /*0f60*/  BRA `(.L_x_12) ;  /* 0x0000000000247947 */ /* 0x000fea0003800000 */
.L_x_11:
[----:B------:R-:W-:Y:S02]  /*0f70*/  ULDC.64 UR4, c[0x0][0x588] ;  /* 0x0001620000047ab9 */ /* 0x000fe40000000a00 */
[----:B------:R-:W-:-:S04]  /*0f80*/  ISETP.NE.U32.AND P0, PT, RZ, UR4, PT ;  /* 0x00000004ff007c0c */ /* 0x000fc8000bf05070 */
[----:B------:R-:W-:-:S13]  /*0f90*/  ISETP.NE.AND.EX P0, PT, RZ, UR5, PT, P0 ;  /* 0x00000005ff007c0c */ /* 0x000fda000bf05300 */
[----:B------:R-:W-:Y:S05]  /*0fa0*/  @!P0 BRA `(.L_x_13) ;  /* 0x00000000000c8947 */ /* 0x000fea0003800000 */
[----:B------:R-:W0:Y:S02]  /*0fb0*/  LDC.64 R88, c[0x0][0x588] ;  /* 0x00016200ff587b82 */ /* 0x000e240000000a00 */
[----:B0-----:R1:W5:Y:S01]  /*0fc0*/  LDG.E R88, desc[UR36][R88.64] ;  /* 0x0000002458587981 */ /* 0x001362000c1e1900 */
[----:B------:R-:W-:Y:S05]  /*0fd0*/  BRA `(.L_x_12) ;  /* 0x0000000000087947 */ /* 0x000fea0003800000 */
.L_x_13:
[----:B------:R-:W-:Y:S02]  /*0fe0*/  ULDC UR4, c[0x0][0x580] ;  /* 0x0001600000047ab9 */ /* 0x000fe40000000800 */
[----:B------:R-:W-:-:S07]  /*0ff0*/  IMAD.U32 R88, RZ, RZ, UR4 ;  /* 0x00000004ff587e24 */ /* 0x000fce000f8e00ff */
.L_x_12:
[----:B------:R-:W-:Y:S02]  /*1000*/  ULDC.64 UR4, c[0x0][0x5a0] ;  /* 0x0001680000047ab9 */ /* 0x000fe40000000a00 */
[----:B------:R-:W-:-:S04]  /*1010*/  ISETP.NE.U32.AND P0, PT, RZ, UR4, PT ;  /* 0x00000004ff007c0c */ /* 0x000fc8000bf05070 */
[----:B------:R-:W-:-:S13]  /*1020*/  ISETP.NE.AND.EX P0, PT, RZ, UR5, PT, P0 ;  /* 0x00000005ff007c0c */ /* 0x000fda000bf05300 */
[----:B------:R-:W-:Y:S05]  /*1030*/  @!P0 BRA `(.L_x_14) ;  /* 0x00000000001c8947 */ /* 0x000fea0003800000 */
[----:B0-----:R-:W0:Y:S02]  /*1040*/  LDC.64 R4, c[0x0][0x5a0] ;  /* 0x00016800ff047b82 */ /* 0x001e240000000a00 */
[----:B0-----:R-:W2:Y:S02]  /*1050*/  LDG.E.64 R4, desc[UR36][R4.64] ;  /* 0x0000002404047981 */ /* 0x001ea4000c1e1b00 */
[----:B--2---:R-:W-:-:S04]  /*1060*/  ISETP.NE.U32.AND P0, PT, R4, RZ, PT ;  /* 0x000000ff0400720c */ /* 0x004fc80003f05070 */
[----:B------:R-:W-:-:S13]  /*1070*/  ISETP.NE.AND.EX P0, PT, R5, RZ, PT, P0 ;  /* 0x000000ff0500720c */ /* 0x000fda0003f05300 */
[----:B------:R-:W-:Y:S05]  /*1080*/  @!P0 BRA `(.L_x_14) ;  /* 0x0000000000088947 */ /* 0x000fea0003800000 */
[----:B-1----:R0:W5:Y:S01]  /*1090*/  LD.E R89, desc[UR36][R4.64] ;  /* 0x0000002404597980 */ /* 0x002162000c101900 */
[----:B------:R-:W-:Y:S05]  /*10a0*/  BRA `(.L_x_15) ;  /* 0x0000000000247947 */ /* 0x000fea0003800000 */
.L_x_14:
[----:B------:R-:W-:Y:S02]  /*10b0*/  ULDC.64 UR4, c[0x0][0x590] ;  /* 0x0001640000047ab9 */ /* 0x000fe40000000a00 */
[----:B------:R-:W-:-:S04]  /*10c0*/  ISETP.NE.U32.AND P0, PT, RZ, UR4, PT ;  /* 0x00000004ff007c0c */ /* 0x000fc8000bf05070 */
[----:B------:R-:W-:-:S13]  /*10d0*/  ISETP.NE.AND.EX P0, PT, RZ, UR5, PT, P0 ;  /* 0x00000005ff007c0c */ /* 0x000fda000bf05300 */
[----:B------:R-:W-:Y:S05]  /*10e0*/  @!P0 BRA `(.L_x_16) ;  /* 0x00000000000c8947 */ /* 0x000fea0003800000 */
[----:B0-----:R-:W1:Y:S02]  /*10f0*/  LDC.64 R4, c[0x0][0x590] ;  /* 0x00016400ff047b82 */ /* 0x001e640000000a00 */
[----:B-1----:R1:W5:Y:S01]  /*1100*/  LDG.E R89, desc[UR36][R4.64] ;  /* 0x0000002404597981 */ /* 0x002362000c1e1900 */
[----:B------:R-:W-:Y:S05]  /*1110*/  BRA `(.L_x_15) ;  /* 0x0000000000087947 */ /* 0x000fea0003800000 */
.L_x_16:
[----:B------:R-:W-:Y:S02]  /*1120*/  ULDC UR4, c[0x0][0x584] ;  /* 0x0001610000047ab9 */ /* 0x000fe40000000800 */
[----:B-1----:R-:W-:-:S07]  /*1130*/  IMAD.U32 R89, RZ, RZ, UR4 ;  /* 0x00000004ff597e24 */ /* 0x002fce000f8e00ff */
.L_x_15:
[----:B------:R-:W-:-:S13]  /*1140*/  LOP3.LUT P0, RZ, R3, 0xff, RZ, 0xc0, !PT ;  /* 0x000000ff03ff7812 */ /* 0x000fda000780c0ff */
[----:B------:R-:W-:Y:S05]  /*1150*/  @!P0 EXIT ;  /* 0x000000000000894d */ /* 0x000fea0003800000 */
[----:B------:R-:W2:Y:S01]  /*1160*/  LDC R92, c[0x0][0x658] ;  /* 0x00019600ff5c7b82 */ /* 0x000ea20000000800 */
[----:B------:R-:W-:Y:S01]  /*1170*/  ULDC.64 UR6, c[0x0][0x288] ;  /* 0x0000a20000067ab9 */ /* 0x000fe20000000a00 */
[----:B------:R-:W-:Y:S01]  /*1180*/  LOP3.LUT R6, R6, 0x1, RZ, 0xc0, !PT ;  /* 0x0000000106067812 */ /* 0x000fe200078ec0ff */
[----:B------:R-:W-:Y:S01]  /*1190*/  UIADD3 UR4, UR7, 0x3f, URZ ;  /* 0x0000003f07047890 */ /* 0x000fe2000fffe03f */
[----:B------:R-:W-:Y:S01]  /*11a0*/  SHF.R.U32.HI R3, RZ, 0x2, R94 ;  /* 0x00000002ff037819 */ /* 0x000fe2000001165e */
[----:B01----:R-:W-:Y:S01]  /*11b0*/  IMAD.MOV.U32 R5, RZ, RZ, -0x1 ;  /* 0xffffffffff057424 */ /* 0x003fe200078e00ff */
[----:B------:R-:W-:Y:S01]  /*11c0*/  SHF.R.U32.HI R0, RZ, 0x1, R0 ;  /* 0x00000001ff007819 */ /* 0x000fe20000011600 */
[----:B------:R-:W-:Y:S01]  /*11d0*/  USHF.R.S32.HI UR5, URZ, 0x1f, UR4 ;  /* 0x0000001f3f057899 */ /* 0x000fe20008011404 */
[----:B------:R-:W0:Y:S01]  /*11e0*/  LDC.64 R90, c[0x0][0x5c8] ;  /* 0x00017200ff5a7b82 */ /* 0x000e220000000a00 */
[----:B------:R-:W-:Y:S01]  /*11f0*/  IMAD.SHL.U32 R22, R6, 0x40, RZ ;  /* 0x0000004006167824 */ /* 0x000fe200078e00ff */
[----:B------:R-:W-:Y:S01]  /*1200*/  LOP3.LUT R3, R3, 0x7, RZ, 0xc0, !PT ;  /* 0x0000000703037812 */ /* 0x000fe200078ec0ff */
[----:B------:R-:W-:Y:S01]  /*1210*/  ULEA.HI UR5, UR5, UR4, URZ, 0x6 ;  /* 0x0000000405057291 */ /* 0x000fe2000f8f303f */
[----:B------:R-:W-:Y:S01]  /*1220*/  LOP3.LUT R0, R0, 0x30, RZ, 0xc0, !PT ;  /* 0x0000003000007812 */ /* 0x000fe200078ec0ff */
[----:B------:R-:W-:Y:S01]  /*1230*/  IMAD.MOV.U32 R7, RZ, RZ, 0x1 ;  /* 0x00000001ff077424 */ /* 0x000fe200078e00ff */
[--C-:B------:R-:W-:Y:S01]  /*1240*/  LOP3.LUT R22, R22, 0x40, R3.reuse, 0xe2, !PT ;  /* 0x0000004016167812 */ /* 0x100fe200078ee203 */
[----:B------:R-:W-:Y:S01]  /*1250*/  USHF.R.S32.HI UR43, URZ, 0x6, UR5 ;  /* 0x000000063f2b7899 */ /* 0x000fe20008011405 */
[----:B------:R-:W1:Y:S01]  /*1260*/  LDC R96, c[0x0][0x600] ;  /* 0x00018000ff607b82 */ /* 0x000e620000000800 */
[----:B------:R-:W-:Y:S01]  /*1270*/  IADD3 R3, RZ, -R0, -R3 ;  /* 0x80000000ff037210 */ /* 0x000fe20007ffe803 */
[----:B------:R-:W-:Y:S01]  /*1280*/  IMAD.U32 R4, RZ, RZ, UR6 ;  /* 0x00000006ff047e24 */ /* 0x000fe2000f8e00ff */
[C---:B------:R-:W-:Y:S01]  /*1290*/  LOP3.LUT R93, R94.reuse, 0x3, RZ, 0xc0, !PT ;  /* 0x000000035e5d7812 */ /* 0x040fe200078ec0ff */
[----:B------:R-:W-:Y:S01]  /*12a0*/  UISETP.LT.AND UP0, UPT, UR43, 0x1, UPT ;  /* 0x000000012b00788c */ /* 0x000fe2000bf01270 */
[----:B------:R-:W-:Y:S01]  /*12b0*/  LOP3.LUT R95, R94, 0x80, RZ, 0xc0, !PT ;  /* 0x000000805e5f7812 */ /* 0x000fe200078ec0ff */
[----:B------:R-:W-:Y:S01]  /*12c0*/  IMAD R3, R6, -0x40, R3 ;  /* 0xffffffc006037824 */ /* 0x000fe200078e0203 */
[----:B------:R-:W-:Y:S01]  /*12d0*/  ULDC UR4, c[0x0][0x284] ;  /* 0x0000a10000047ab9 */ /* 0x000fe20000000800 */
[----:B--2---:R-:W-:Y:S01]  /*12e0*/  SHF.L.U32 R5, R5, R92, RZ ;  /* 0x0000005c05057219 */ /* 0x004fe200000006ff */
[----:B------:R-:W-:Y:S01]  /*12f0*/  USEL UR44, UR43, 0x1, UP0 ;  /* 0x000000012b2c7887 */ /* 0x000fe20008000000 */
[----:B------:R-:W-:Y:S01]  /*1300*/  IMAD R93, R93, -0x2, R4 ;  /* 0xfffffffe5d5d7824 */ /* 0x000fe200078e0204 */
[----:B------:R-:W-:Y:S01]  /*1310*/  LOP3.LUT R22, R22, R0, RZ, 0xfc, !PT ;  /* 0x0000000016167212 */ /* 0x000fe200078efcff */
[----:B------:R-:W-:Y:S01]  /*1320*/  IMAD.SHL.U32 R94, R94, 0x2, RZ ;  /* 0x000000025e5e7824 */ /* 0x000fe200078e00ff */
[----:B------:R-:W-:Y:S01]  /*1330*/  SHF.L.U32 R92, R7, R92, RZ ;  /* 0x0000005c075c7219 */ /* 0x000fe200000006ff */
[----:B------:R-:W-:Y:S01]  /*1340*/  VIADD R98, R3, UR4 ;  /* 0x0000000403627c36 */ /* 0x000fe20008000000 */
[----:B------:R-:W-:Y:S01]  /*1350*/  LOP3.LUT R103, R18, 0x1, RZ, 0xfc, !PT ;  /* 0x0000000112677812 */ /* 0x000fe200078efcff */
[----:B------:R-:W-:Y:S01]  /*1360*/  IMAD.MOV.U32 R23, RZ, RZ, RZ ;  /* 0x000000ffff177224 */ /* 0x000fe200078e00ff */
[C---:B0-----:R-:W-:Y:S01]  /*1370*/  SHF.L.U64.HI R91, R90.reuse, 0x3, R91 ;  /* 0x000000035a5b7819 */ /* 0x041fe2000001025b */
[----:B------:R-:W-:Y:S01]  /*1380*/  IMAD.SHL.U32 R90, R90, 0x8, RZ ;  /* 0x000000085a5a7824 */ /* 0x000fe200078e00ff */
[----:B------:R-:W-:Y:S01]  /*1390*/  SHF.R.U32.HI R95, RZ, 0x7, R95 ;  /* 0x00000007ff5f7819 */ /* 0x000fe2000001165f */
[----:B------:R-:W-:Y:S01]  /*13a0*/  UIADD3 UR44, UR43, -UR44, URZ ;  /* 0x8000002c2b2c7290 */ /* 0x000fe2000fffe03f */
[----:B------:R-:W-:Y:S01]  /*13b0*/  LOP3.LUT R97, RZ, R5, RZ, 0x33, !PT ;  /* 0x00000005ff617212 */ /* 0x000fe200078e33ff */
[----:B------:R-:W-:Y:S01]  /*13c0*/  UMOV UR40, URZ ;  /* 0x0000003f00287c82 */ /* 0x000fe20008000000 */
[----:B------:R-:W-:Y:S01]  /*13d0*/  UMOV UR42, URZ ;  /* 0x0000003f002a7c82 */ /* 0x000fe20008000000 */
[----:B-1----:R-:W-:-:S08]  /*13e0*/  VIADD R96, R96, 0xffffffff ;  /* 0xffffffff60607836 */ /* 0x002fd00000000000 */
.L_x_162:
[----:B0-----:R-:W0:Y:S01]  /*13f0*/  SHFL.IDX PT, R0, R95, RZ, 0x1f ;  /* 0x00001fff5f007589 */ /* 0x001e2200000e0000 */
[----:B-1----:R-:W1:Y:S01]  /*1400*/  S2UR UR7, SR_CgaCtaId ;  /* 0x00000000000779c3 */ /* 0x002e620000008800 */
[----:B------:R-:W-:Y:S01]  /*1410*/  UMOV UR6, 0x400 ;  /* 0x0000040000067882 */ /* 0x000fe20000000000 */
[----:B0-----:R-:W-:Y:S01]  /*1420*/  R2UR UR4, R0 ;  /* 0x00000000000472ca */ /* 0x001fe200000e0000 */
[----:B-1----:R-:W-:-:S12]  /*1430*/  ULEA UR6, UR7, UR6, 0x18 ;  /* 0x0000000607067291 */ /* 0x002fd8000f8ec03f */
[----:B------:R-:W-:-:S04]  /*1440*/  ULEA.HI UR5, UR4, UR4, URZ, 0x1 ;  /* 0x0000000404057291 */ /* 0x000fc8000f8f083f */
[----:B------:R-:W-:-:S04]  /*1450*/  ULOP3.LUT UR5, UR5, 0x7fffe, URZ, 0xc0, !UPT ;  /* 0x0007fffe05057892 */ /* 0x000fc8000f8ec03f */
[----:B------:R-:W-:-:S03]  /*1460*/  UIADD3 UR5, UR4, -UR5, URZ ;  /* 0x8000000504057290 */ /* 0x000fc6000fffe03f */
[----:B------:R-:W-:Y:S01]  /*1470*/  ULDC UR4, c[0x0][0x28c] ;  /* 0x0000a30000047ab9 */ /* 0x000fe20000000800 */
[----:B------:R-:W-:Y:S01]  /*1480*/  ULEA UR5, UR5, UR6, 0xd ;  /* 0x0000000605057291 */ /* 0x000fe2000f8e683f */
[----:B------:R-:W-:-:S03]  /*1490*/  ISETP.LT.AND P0, PT, RZ, UR4, PT ;  /* 0x00000004ff007c0c */ /* 0x000fc6000bf01270 */
[----:B------:R-:W-:-:S04]  /*14a0*/  UIADD3 UR5, UR5, 0x100, URZ ;  /* 0x0000010005057890 */ /* 0x000fc8000fffe03f */
[----:B------:R-:W-:-:S04]  /*14b0*/  USHF.R.U32.HI UR5, URZ, 0x4, UR5 ;  /* 0x000000043f057899 */ /* 0x000fc80008011605 */
[----:B------:R-:W-:-:S04]  /*14c0*/  ULOP3.LUT UR5, UR5, 0x3fff, URZ, 0xc0, !UPT ;  /* 0x00003fff05057892 */ /* 0x000fc8000f8ec03f */
[----:B------:R-:W-:Y:S01]  /*14d0*/  ULOP3.LUT UR45, UR5, 0x10000, URZ, 0xfc, !UPT ;  /* 0x00010000052d7892 */ /* 0x000fe2000f8efc3f */
[----:B---345:R-:W-:Y:S11]  /*14e0*/  @P0 BRA `(.L_x_17) ;  /* 0x0000000000400947 */ /* 0x038ff60003800000 */
[----:B------:R-:W-:Y:S01]  /*14f0*/  MOV R0, 0x0 ;  /* 0x0000000000007802 */ /* 0x000fe20000000f00 */
[----:B------:R-:W-:Y:S01]  /*1500*/  ULDC.64 UR4, c[0x4][0x68] ;  /* 0x01001a0000047ab9 */ /* 0x000fe20000000a00 */
[----:B------:R-:W-:Y:S01]  /*1510*/  ULDC.64 UR6, c[0x4][0x8] ;  /* 0x0100020000067ab9 */ /* 0x000fe20000000a00 */
[----:B------:R-:W-:Y:S01]  /*1520*/  IMAD.U32 R4, RZ, RZ, UR4 ;  /* 0x00000004ff047e24 */ /* 0x000fe2000f8e00ff */
[----:B------:R0:W1:Y:S01]  /*1530*/  LDC.64 R14, c[0x4][R0] ;  /* 0x01000000000e7b82 */ /* 0x0000620000000a00 */
[----:B------:R-:W-:Y:S01]  /*1540*/  IMAD.U32 R5, RZ, RZ, UR5 ;  /* 0x00000005ff057e24 */ /* 0x000fe2000f8e00ff */
[----:B------:R-:W-:Y:S01]  /*1550*/  ULDC.64 UR4, c[0x4][0x70] ;  /* 0x01001c0000047ab9 */ /* 0x000fe20000000a00 */
[----:B------:R-:W-:Y:S02]  /*1560*/  IMAD.U32 R10, RZ, RZ, UR6 ;  /* 0x00000006ff0a7e24 */ /* 0x000fe4000f8e00ff */
[----:B------:R-:W-:Y:S02]  /*1570*/  IMAD.U32 R6, RZ, RZ, UR4 ;  /* 0x00000004ff067e24 */ /* 0x000fe4000f8e00ff */
[----:B------:R-:W-:-:S02]  /*1580*/  IMAD.U32 R7, RZ, RZ, UR5 ;  /* 0x00000005ff077e24 */ /* 0x000fc4000f8e00ff */
[----:B------:R-:W-:Y:S02]  /*1590*/  IMAD.U32 R11, RZ, RZ, UR7 ;  /* 0x00000007ff0b7e24 */ /* 0x000fe4000f8e00ff */
[----:B------:R-:W-:Y:S02]  /*15a0*/  IMAD.MOV.U32 R8, RZ, RZ, 0x1e1 ;  /* 0x000001e1ff087424 */ /* 0x000fe400078e00ff */
[----:B------:R-:W-:Y:S02]  /*15b0*/  IMAD.MOV.U32 R12, RZ, RZ, 0x1 ;  /* 0x00000001ff0c7424 */ /* 0x000fe400078e00ff */
[----:B0-----:R-:W-:-:S07]  /*15c0*/  IMAD.MOV.U32 R13, RZ, RZ, RZ ;  /* 0x000000ffff0d7224 */ /* 0x001fce00078e00ff */
[----:B------:R-:W-:-:S07]  /*15d0*/  LEPC R20, `(.L_x_17) ;  /* 0x000000001014794e */ /* 0x000fce0000000000 */
[----:B-1---5:R-:W-:Y:S05]  /*15e0*/  CALL.ABS.NOINC R14 ;  /* 0x000000000e007343 */ /* 0x022fea0003c00000 */
.L_x_17:
[----:B------:R-:W-:-:S13]  /*15f0*/  ISETP.NE.AND P0, PT, R103, 0x3, PT ;  /* 0x000000036700780c */ /* 0x000fda0003f05270 */
[----:B------:R-:W-:Y:S05]  /*1600*/  @!P0 BRA `(.L_x_18) ;  /* 0x0000000000048947 */ /* 0x000fea0003800000 */
[----:B------:R-:W-:Y:S01]  /*1610*/  BPT.TRAP 0x1 ;  /* 0x000000040000795c */ /* 0x000fe20000300000 */
.L_x_18:
[----:B------:R-:W0:Y:S01]  /*1620*/  S2UR UR5, SR_CgaCtaId ;  /* 0x00000000000579c3 */ /* 0x000e220000008800 */
[----:B------:R-:W-:Y:S01]  /*1630*/  UMOV UR4, 0x400 ;  /* 0x0000040000047882 */ /* 0x000fe20000000000 */
[----:B------:R-:W-:Y:S02]  /*1640*/  IMAD.U32 R0, RZ, RZ, UR40 ;  /* 0x00000028ff007e24 */ /* 0x000fe4000f8e00ff */
[----:B------:R-:W-:-:S03]  /*1650*/  IMAD.U32 R3, RZ, RZ, UR42 ;  /* 0x0000002aff037e24 */ /* 0x000fc6000f8e00ff */
[----:B------:R-:W-:Y:S01]  /*1660*/  SHF.L.U32 R0, R0, 0x1f, RZ ;  /* 0x0000001f00007819 */ /* 0x000fe200000006ff */
[----:B0-----:R-:W-:-:S06]  /*1670*/  ULEA UR4, UR5, UR4, 0x18 ;  /* 0x0000000405047291 */ /* 0x001fcc000f8ec03f */
[----:B------:R-:W-:-:S04]  /*1680*/  IMAD.U32 R6, RZ, RZ, UR4 ;  /* 0x00000004ff067e24 */ /* 0x000fc8000f8e00ff */
[----:B------:R-:W-:-:S04]  /*1690*/  IMAD R3, R3, 0x8, R6 ;  /* 0x0000000803037824 */ /* 0x000fc800078e0206 */
[----:B------:R0:W1:Y:S01]  /*16a0*/  SYNCS.PHASECHK.TRANS64.TRYWAIT P1, [R3+URZ], R0 ;  /* 0x00000000030075a7 */ /* 0x000062000802017f */
[----:B------:R-:W-:Y:S05]  /*16b0*/  @!P0 BRA `(.L_x_19) ;  /* 0x0000000000048947 */ /* 0x000fea0003800000 */
[----:B------:R-:W-:Y:S01]  /*16c0*/  BPT.TRAP 0x1 ;  /* 0x000000040000795c */ /* 0x000fe20000300000 */
.L_x_19:
[----:B------:R-:W-:-:S05]  /*16d0*/  IMAD.U32 R4, RZ, RZ, UR44 ;  /* 0x0000002cff047e24 */ /* 0x000fca000f8e00ff */
[----:B------:R-:W-:Y:S01]  /*16e0*/  ISETP.GE.AND P2, PT, R4, 0x1, PT ;  /* 0x000000010400780c */ /* 0x000fe20003f46270 */
[----:B-1----:R-:W-:-:S12]  /*16f0*/  @P1 BRA `(.L_x_20) ;  /* 0x0000000000081947 */ /* 0x002fd80003800000 */
[----:B------:R-:W1:Y:S02]  /*1700*/  SYNCS.PHASECHK.TRANS64.TRYWAIT P1, [R3+URZ], R0 ;  /* 0x00000000030075a7 */ /* 0x000e64000802017f */
[----:B-1----:R-:W-:Y:S05]  /*1710*/  @!P1 BRA `(.L_x_21) ;  /* 0x0000006800409947 */ /* 0x002fea0003800000 */
.L_x_20:
[----:B------:R-:W-:Y:S05]  /*1720*/  WARPSYNC.ALL ;  /* 0x0000000000007948 */ /* 0x000fea0003800000 */
[----:B------:R-:W-:Y:S01]  /*1730*/  R2UR UR4, R6 ;  /* 0x00000000060472ca */ /* 0x000fe200000e0000 */
[----:B------:R-:W-:Y:S01]  /*1740*/  ULEA UR5, UR42, UR45, 0xb ;  /* 0x0000002d2a057291 */ /* 0x000fe2000f8e583f */
[----:B------:R-:W-:Y:S01]  /*1750*/  WARPGROUP.ARRIVE ;  /* 0x00000000000079c5 */ /* 0x000fe20000000000 */
[----:B------:R-:W-:Y:S01]  /*1760*/  UMOV UR9, 0x40000040 ;  /* 0x4000004000097882 */ /* 0x000fe20000000000 */
[----:B------:R-:W-:-:S04]  /*1770*/  UMOV UR11, 0x40000040 ;  /* 0x40000040000b7882 */ /* 0x000fc80000000000 */
[----:B------:R-:W-:-:S05]  /*1780*/  UMOV UR8, UR5 ;  /* 0x0000000500087c82 */ /* 0x000fca0008000000 */
[----:B------:R-:W-:-:S04]  /*1790*/  UIADD3 UR4, UR4, 0x18100, URZ ;  /* 0x0001810004047890 */ /* 0x000fc8000fffe03f */
[----:B------:R-:W-:-:S04]  /*17a0*/  USHF.R.U32.HI UR4, URZ, 0x4, UR4 ;  /* 0x000000043f047899 */ /* 0x000fc80008011604 */
[----:B------:R-:W-:-:S04]  /*17b0*/  ULOP3.LUT UR4, UR4, 0x3fff, URZ, 0xc0, !UPT ;  /* 0x00003fff04047892 */ /* 0x000fc8000f8ec03f */
[----:B------:R-:W-:-:S04]  /*17c0*/  ULOP3.LUT UR4, UR4, 0x10000, URZ, 0xfc, !UPT ;  /* 0x0001000004047892 */ /* 0x000fc8000f8efc3f */
[----:B------:R-:W-:-:S07]  /*17d0*/  ULEA UR6, UR42, UR4, 0xb ;  /* 0x000000042a067291 */ /* 0x000fce000f8e583f */
[----:B------:R-:W-:Y:S02]  /*17e0*/  UMOV UR10, UR6 ;  /* 0x00000006000a7c82 */ /* 0x000fe40008000000 */
[----:B------:R-:W-:Y:S01]  /*17f0*/  HGMMA.64x128x8.F32.TF32 R24, gdesc[UR8], RZ, !UPT, gsb0 ;  /* 0x05e00000081879f0 */ /* 0x000fe2000c0028ff */
[----:B------:R-:W-:Y:S02]  /*1800*/  UIADD3 UR8, UR5, 0x2, URZ ;  /* 0x0000000205087890 */ /* 0x000fe4000fffe03f */
[----:B------:R-:W-:Y:S01]  /*1810*/  UIADD3 UR10, UR6, 0x2, URZ ;  /* 0x00000002060a7890 */ /* 0x000fe2000fffe03f */
[----:B------:R-:W-:Y:S01]  /*1820*/  UMOV UR9, 0x40000040 ;  /* 0x4000004000097882 */ /* 0x000fe20000000000 */
[----:B------:R-:W-:Y:S01]  /*1830*/  UMOV UR11, 0x40000040 ;  /* 0x40000040000b7882 */ /* 0x000fe20000000000 */
[----:B------:R-:W-:Y:S02]  /*1840*/  WARPGROUP.DEPBAR.LE gsb0, 0x0 ;  /* 0x00008000000079c5 */ /* 0x000fe40000010000 */
[----:B------:R-:W-:-:S06]  /*1850*/  WARPGROUP.ARRIVE ;  /* 0x00000000000079c5 */ /* 0x000fcc0000000000 */
[----:B------:R-:W-:Y:S01]  /*1860*/  HGMMA.64x128x8.F32.TF32 R24, gdesc[UR8], R24, gsb0 ;  /* 0x05e00000081879f0 */ /* 0x000fe20008002818 */
        /* <DEDUP_REMOVED lines=41> */
[----:B------:R-:W-:Y:S03]  /*1b00*/  HGMMA.64x128x8.F32.TF32 R24, gdesc[UR8], R24, gsb0 ;  /* 0x05e00000081879f0 */ /* 0x000fe60008002818 */
[----:B------:R-:W-:Y:S02]  /*1b10*/  WARPGROUP.DEPBAR.LE gsb0, 0x0 ;  /* 0x00008000000079c5 */ /* 0x000fe40000010000 */
[----:B------:R-:W-:Y:S05]  /*1b20*/  @!P2 BRA `(.L_x_22) ;  /* 0x000000040098a947 */ /* 0x000fea0003800000 */
[----:B------:R-:W-:Y:S01]  /*1b30*/  UIADD3 UR5, UR42, 0x1, URZ ;  /* 0x000000012a057890 */ /* 0x000fe2000fffe03f */
[----:B01----:R-:W-:Y:S02]  /*1b40*/  IMAD.U32 R0, RZ, RZ, UR44 ;  /* 0x0000002cff007e24 */ /* 0x003fe4000f8e00ff */
[----:B------:R-:W-:Y:S01]  /*1b50*/  IMAD.U32 R3, RZ, RZ, UR42 ;  /* 0x0000002aff037e24 */ /* 0x000fe2000f8e00ff */
[----:B------:R-:W-:-:S04]  /*1b60*/  UISETP.NE.AND UP0, UPT, UR5, 0x3, UPT ;  /* 0x000000030500788c */ /* 0x000fc8000bf05270 */
[----:B------:R-:W-:Y:S02]  /*1b70*/  USEL UR6, URZ, 0x1, UP0 ;  /* 0x000000013f067887 */ /* 0x000fe40008000000 */
[----:B------:R-:W-:Y:S02]  /*1b80*/  USEL UR5, UR5, URZ, UP0 ;  /* 0x0000003f05057287 */ /* 0x000fe40008000000 */
[----:B------:R-:W-:-:S06]  /*1b90*/  ULOP3.LUT UR6, UR40, UR6, URZ, 0x3c, !UPT ;  /* 0x0000000628067292 */ /* 0x000fcc000f8e3c3f */
[----:B------:R-:W-:-:S07]  /*1ba0*/  IMAD.U32 R7, RZ, RZ, UR6 ;  /* 0x00000006ff077e24 */ /* 0x000fce000f8e00ff */
.L_x_29:
[----:B------:R-:W-:Y:S05]  /*1bb0*/  @!P0 BRA `(.L_x_23) ;  /* 0x0000000000048947 */ /* 0x000fea0003800000 */
[----:B------:R-:W-:Y:S01]  /*1bc0*/  BPT.TRAP 0x1 ;  /* 0x000000040000795c */ /* 0x000fe20000300000 */
.L_x_23:
[----:B------:R-:W0:Y:S01]  /*1bd0*/  S2UR UR7, SR_CgaCtaId ;  /* 0x00000000000779c3 */ /* 0x000e220000008800 */
[----:B------:R-:W-:Y:S01]  /*1be0*/  UMOV UR6, 0x400 ;  /* 0x0000040000067882 */ /* 0x000fe20000000000 */
[----:B------:R-:W-:Y:S01]  /*1bf0*/  IMAD.U32 R5, RZ, RZ, UR5 ;  /* 0x00000005ff057e24 */ /* 0x000fe2000f8e00ff */
[----:B------:R-:W-:Y:S01]  /*1c00*/  SHF.L.U32 R4, R7, 0x1f, RZ ;  /* 0x0000001f07047819 */ /* 0x000fe200000006ff */
[----:B0-----:R-:W-:-:S06]  /*1c10*/  ULEA UR6, UR7, UR6, 0x18 ;  /* 0x0000000607067291 */ /* 0x001fcc000f8ec03f */
[----:B------:R-:W-:-:S04]  /*1c20*/  IMAD.U32 R6, RZ, RZ, UR6 ;  /* 0x00000006ff067e24 */ /* 0x000fc8000f8e00ff */
[----:B------:R-:W-:-:S04]  /*1c30*/  IMAD R5, R5, 0x8, R6 ;  /* 0x0000000805057824 */ /* 0x000fc800078e0206 */
[----:B------:R0:W1:Y:S01]  /*1c40*/  SYNCS.PHASECHK.TRANS64.TRYWAIT P1, [R5+URZ], R4 ;  /* 0x00000004050075a7 */ /* 0x000062000802017f */
[----:B------:R-:W-:Y:S05]  /*1c50*/  @!P0 BRA `(.L_x_24) ;  /* 0x0000000000048947 */ /* 0x000fea0003800000 */
[----:B------:R-:W-:Y:S01]  /*1c60*/  BPT.TRAP 0x1 ;  /* 0x000000040000795c */ /* 0x000fe20000300000 */
.L_x_24:
[----:B-1----:R-:W-:Y:S05]  /*1c70*/  @P1 BRA `(.L_x_25) ;  /* 0x0000000000081947 */ /* 0x002fea0003800000 */
[----:B------:R-:W1:Y:S02]  /*1c80*/  SYNCS.PHASECHK.TRANS64.TRYWAIT P1, [R5+URZ], R4 ;  /* 0x00000004050075a7 */ /* 0x000e64000802017f */
[----:B-1----:R-:W-:Y:S05]  /*1c90*/  @!P1 BRA `(.L_x_26) ;  /* 0x0000006000f49947 */ /* 0x002fea0003800000 */
.L_x_25:
[----:B------:R-:W-:Y:S01]  /*1ca0*/  ULEA UR6, UR5, UR45, 0xb ;  /* 0x0000002d05067291 */ /* 0x000fe2000f8e583f */
[----:B------:R-:W-:Y:S01]  /*1cb0*/  WARPGROUP.ARRIVE ;  /* 0x00000000000079c5 */ /* 0x000fe20000000000 */
[----:B------:R-:W-:Y:S01]  /*1cc0*/  ULEA UR7, UR5, UR4, 0xb ;  /* 0x0000000405077291 */ /* 0x000fe2000f8e583f */
[----:B------:R-:W-:Y:S01]  /*1cd0*/  UMOV UR9, 0x40000040 ;  /* 0x4000004000097882 */ /* 0x000fe20000000000 */
[----:B------:R-:W-:-:S03]  /*1ce0*/  UMOV UR11, 0x40000040 ;  /* 0x40000040000b7882 */ /* 0x000fc60000000000 */
[----:B------:R-:W-:Y:S02]  /*1cf0*/  UMOV UR8, UR6 ;  /* 0x0000000600087c82 */ /* 0x000fe40008000000 */
[----:B------:R-:W-:Y:S02]  /*1d00*/  UMOV UR10, UR7 ;  /* 0x00000007000a7c82 */ /* 0x000fe40008000000 */
[----:B------:R-:W-:Y:S01]  /*1d10*/  HGMMA.64x128x8.F32.TF32 R24, gdesc[UR8], R24, gsb0 ;  /* 0x05e00000081879f0 */ /* 0x000fe20008002818 */
[----:B------:R-:W-:Y:S02]  /*1d20*/  UIADD3 UR8, UR6, 0x2, URZ ;  /* 0x0000000206087890 */ /* 0x000fe4000fffe03f */
[----:B------:R-:W-:Y:S01]  /*1d30*/  UIADD3 UR10, UR7, 0x2, URZ ;  /* 0x00000002070a7890 */ /* 0x000fe2000fffe03f */
[----:B------:R-:W-:Y:S01]  /*1d40*/  UMOV UR9, 0x40000040 ;  /* 0x4000004000097882 */ /* 0x000fe20000000000 */
[----:B------:R-:W-:Y:S01]  /*1d50*/  UMOV UR11, 0x40000040 ;  /* 0x40000040000b7882 */ /* 0x000fe20000000000 */
[----:B------:R-:W-:-:S02]  /*1d60*/  WARPGROUP.DEPBAR.LE gsb0, 0x0 ;  /* 0x00008000000079c5 */ /* 0x000fc40000010000 */
        /* <DEDUP_REMOVED lines=46> */
[----:B------:R-:W-:Y:S01]  /*2050*/  BPT.TRAP 0x1 ;  /* 0x000000040000795c */ /* 0x000fe20000300000 */
.L_x_27:
[----:B------:R-:W-:-:S13]  /*2060*/  ISETP.NE.AND P1, PT, R102, RZ, PT ;  /* 0x000000ff6600720c */ /* 0x000fda0003f25270 */
[----:B01----:R-:W-:-:S04]  /*2070*/  @P1 IMAD R4, R3, 0x8, R6 ;  /* 0x0000000803041824 */ /* 0x003fc800078e0206 */
[----:B------:R-:W-:-:S05]  /*2080*/  @P1 VIADD R4, R4, 0x18 ;  /* 0x0000001804041836 */ /* 0x000fca0000000000 */
[----:B------:R-:W-:-:S04]  /*2090*/  @P1 PRMT R4, R19, 0x654, R4 ;  /* 0x0000065413041816 */ /* 0x000fc80000000004 */
[----:B------:R0:W-:Y:S01]  /*20a0*/  @P1 SYNCS.ARRIVE.TRANS64.RED.A1T0 RZ, [R4+URZ], RZ ;  /* 0x000000ff04ff19a7 */ /* 0x0001e2000810043f */
[----:B------:R-:W-:-:S13]  /*20b0*/  ISETP.GT.U32.AND P1, PT, R18, 0x1, PT ;  /* 0x000000011200780c */ /* 0x000fda0003f24070 */
[----:B0-----:R-:W-:Y:S05]  /*20c0*/  @P1 BRA `(.L_x_28) ;  /* 0x0000000000041947 */ /* 0x001fea0003800000 */
[----:B------:R-:W-:Y:S01]  /*20d0*/  BPT.TRAP 0x1 ;  /* 0x000000040000795c */ /* 0x000fe20000300000 */
.L_x_28:
[----:B------:R-:W-:Y:S01]  /*20e0*/  UIADD3 UR5, UR5, 0x1, URZ ;  /* 0x0000000105057890 */ /* 0x000fe2000fffe03f */
[C---:B------:R-:W-:Y:S01]  /*20f0*/  ISETP.GT.AND P2, PT, R0.reuse, 0x1, PT ;  /* 0x000000010000780c */ /* 0x040fe20003f44270 */
[----:B------:R-:W-:Y:S02]  /*2100*/  VIADD R3, R3, 0x1 ;  /* 0x0000000103037836 */ /* 0x000fe40000000000 */
[----:B------:R-:W-:Y:S01]  /*2110*/  UISETP.NE.AND UP0, UPT, UR5, 0x3, UPT ;  /* 0x000000030500788c */ /* 0x000fe2000bf05270 */
[----:B------:R-:W-:Y:S02]  /*2120*/  VIADD R0, R0, 0xffffffff ;  /* 0xffffffff00007836 */ /* 0x000fe40000000000 */
[C---:B------:R-:W-:Y:S01]  /*2130*/  ISETP.NE.AND P1, PT, R3.reuse, 0x3, PT ;  /* 0x000000030300780c */ /* 0x040fe20003f25270 */
[----:B------:R-:W-:Y:S02]  /*2140*/  USEL UR6, URZ, 0x1, UP0 ;  /* 0x000000013f067887 */ /* 0x000fe40008000000 */
[----:B------:R-:W-:Y:S01]  /*2150*/  USEL UR5, UR5, URZ, UP0 ;  /* 0x0000003f05057287 */ /* 0x000fe20008000000 */
[----:B------:R-:W-:-:S03]  /*2160*/  SEL R3, R3, RZ, P1 ;  /* 0x000000ff03037207 */ /* 0x000fc60000800000 */
[----:B------:R-:W-:Y:S01]  /*2170*/  LOP3.LUT R7, R7, UR6, RZ, 0x3c, !PT ;  /* 0x0000000607077c12 */ /* 0x000fe2000f8e3cff */
[----:B------:R-:W-:Y:S07]  /*2180*/  @P2 BRA `(.L_x_29) ;  /* 0xfffffff800882947 */ /* 0x000fee000383ffff */
.L_x_22:
[----:B01----:R-:W0:Y:S02]  /*2190*/  LDC R0, c[0x0][0x28c] ;  /* 0x0000a300ff007b82 */ /* 0x003e240000000800 */
[----:B0-----:R-:W-:-:S13]  /*21a0*/  ISETP.GE.AND P1, PT, R0, 0x1, PT ;  /* 0x000000010000780c */ /* 0x001fda0003f26270 */
[----:B------:R-:W-:Y:S05]  /*21b0*/  @!P1 BRA `(.L_x_30) ;  /* 0x0000000000449947 */ /* 0x000fea0003800000 */
[----:B------:R-:W-:Y:S05]  /*21c0*/  @!P0 BRA `(.L_x_31) ;  /* 0x0000000000048947 */ /* 0x000fea0003800000 */
[----:B------:R-:W-:Y:S01]  /*21d0*/  BPT.TRAP 0x1 ;  /* 0x000000040000795c */ /* 0x000fe20000300000 */
.L_x_31:
[----:B------:R-:W-:-:S13]  /*21e0*/  ISETP.NE.AND P0, PT, R102, RZ, PT ;  /* 0x000000ff6600720c */ /* 0x000fda0003f05270 */
[----:B------:R-:W-:-:S05]  /*21f0*/  VOTEU.ANY UP0, P0 ;  /* 0x00000000003f7886 */ /* 0x000fca0000000100 */
[----:B------:R-:W-:-:S06]  /*2200*/  @UP0 UIADD3 UR4, UR44, UR42, URZ ;  /* 0x0000002a2c040290 */ /* 0x000fcc000fffe03f */
[----:B------:R-:W-:Y:S02]  /*2210*/  IMAD.U32 R4, RZ, RZ, UR4 ;  /* 0x00000004ff047e24 */ /* 0x000fe4000f8e00ff */
[----:B------:R-:W-:Y:S02]  /*2220*/  IMAD.U32 R3, RZ, RZ, UR4 ;  /* 0x00000004ff037e24 */ /* 0x000fe4000f8e00ff */
[----:B------:R-:W-:-:S05]  /*2230*/  @P0 IMAD.WIDE.U32 R4, R4, -0x55555555, RZ ;  /* 0xaaaaaaab04040825 */ /* 0x000fca00078e00ff */
[----:B------:R-:W-:-:S05]  /*2240*/  @P0 SHF.R.U32.HI R0, RZ, 0x1, R5 ;  /* 0x00000001ff000819 */ /* 0x000fca0000011605 */
[----:B------:R-:W-:-:S04]  /*2250*/  @P0 IMAD R0, R0, -0x3, R3 ;  /* 0xfffffffd00000824 */ /* 0x000fc800078e0203 */
[----:B------:R-:W-:-:S04]  /*2260*/  @P0 IMAD R0, R0, 0x8, R6 ;  /* 0x0000000800000824 */ /* 0x000fc800078e0206 */
[----:B------:R-:W-:-:S05]  /*2270*/  @P0 VIADD R0, R0, 0x18 ;  /* 0x0000001800000836 */ /* 0x000fca0000000000 */
[----:B------:R-:W-:-:S04]  /*2280*/  @P0 PRMT R0, R19, 0x654, R0 ;  /* 0x0000065413000816 */ /* 0x000fc80000000000 */
[----:B------:R0:W-:Y:S01]  /*2290*/  @P0 SYNCS.ARRIVE.TRANS64.RED.A1T0 RZ, [R0+URZ], RZ ;  /* 0x000000ff00ff09a7 */ /* 0x0001e2000810043f */
[----:B------:R-:W-:-:S13]  /*22a0*/  ISETP.GT.U32.AND P0, PT, R18, 0x1, PT ;  /* 0x000000011200780c */ /* 0x000fda0003f04070 */
[----:B0-----:R-:W-:Y:S05]  /*22b0*/  @P0 BRA `(.L_x_30) ;  /* 0x0000000000040947 */ /* 0x001fea0003800000 */
[----:B------:R-:W-:Y:S01]  /*22c0*/  BPT.TRAP 0x1 ;  /* 0x000000040000795c */ /* 0x000fe20000300000 */
.L_x_30:
[----:B------:R-:W-:Y:S01]  /*22d0*/  IMAD.SHL.U32 R3, R100, 0x80, RZ ;  /* 0x0000008064037824 */ /* 0x000fe200078e00ff */
[----:B------:R-:W-:Y:S01]  /*22e0*/  UIADD3 UR42, UR43, UR42, URZ ;  /* 0x0000002a2b2a7290 */ /* 0x000fe2000fffe03f */
[----:B------:R-:W-:Y:S01]  /*22f0*/  SHF.R.S32.HI R13, RZ, 0x1f, R99 ;  /* 0x0000001fff0d7819 */ /* 0x000fe20000011463 */
[----:B------:R-:W-:Y:S01]  /*2300*/  UISETP.GE.U32.AND UP1, UPT, UR43, 0x3, UPT ;  /* 0x000000032b00788c */ /* 0x000fe2000bf26070 */
[----:B------:R-:W-:Y:S01]  /*2310*/  IMAD.SHL.U32 R7, R101, 0x80, RZ ;  /* 0x0000008065077824 */ /* 0x000fe200078e00ff */
[----:B------:R-:W-:Y:S01]  /*2320*/  ULDC UR7, c[0x0][0x288] ;  /* 0x0000a20000077ab9 */ /* 0x000fe20000000800 */
[C---:B------:R-:W-:Y:S01]  /*2330*/  LOP3.LUT R8, R3.reuse, 0x6, R94, 0xf8, !PT ;  /* 0x0000000603087812 */ /* 0x040fe200078ef85e */
[----:B------:R-:W-:Y:S01]  /*2340*/  UISETP.GT.U32.AND UP0, UPT, UR42, 0x2, UPT ;  /* 0x000000022a00788c */ /* 0x000fe2000bf04070 */
[----:B------:R-:W-:Y:S01]  /*2350*/  ISETP.GE.AND P0, PT, R3, UR7, PT ;  /* 0x0000000703007c0c */ /* 0x000fe2000bf06270 */
[----:B------:R-:W-:Y:S01]  /*2360*/  ULDC.64 UR4, c[0x0][0x5d0] ;  /* 0x0001740000047ab9 */ /* 0x000fe20000000a00 */
[--C-:B------:R-:W-:Y:S01]  /*2370*/  SHF.R.S32.HI R9, RZ, 0x1f, R8.reuse ;  /* 0x0000001fff097819 */ /* 0x100fe20000011408 */
[----:B------:R-:W-:Y:S01]  /*2380*/  ULDC UR10, c[0x0][0x284] ;  /* 0x0000a100000a7ab9 */ /* 0x000fe20000000800 */
[----:B------:R-:W-:Y:S01]  /*2390*/  IMAD R0, R13, UR4, RZ ;  /* 0x000000040d007c24 */ /* 0x000fe2000f8e02ff */
[----:B------:R-:W-:Y:S01]  /*23a0*/  UISETP.LT.U32.AND UP0, UPT, UR43, 0x3, UP0 ;  /* 0x000000032b00788c */ /* 0x000fe20008701070 */
[----:B------:R-:W-:Y:S01]  /*23b0*/  ISETP.GE.OR P0, PT, R7, UR10, P0 ;  /* 0x0000000a07007c0c */ /* 0x000fe20008706670 */
[----:B------:R-:W-:Y:S01]  /*23c0*/  IMAD.WIDE.U32 R4, R99, UR4, R8 ;  /* 0x0000000463047c25 */ /* 0x000fe2000f8e0008 */
[----:B------:R-:W-:Y:S01]  /*23d0*/  ULDC.64 UR8, c[0x0][0x5c8] ;  /* 0x0001720000087ab9 */ /* 0x000fe20000000a00 */
[----:B------:R-:W-:-:S02]  /*23e0*/  USEL UR6, URZ, 0x1, !UP0 ;  /* 0x000000013f067887 */ /* 0x000fc4000c000000 */
[----:B------:R-:W-:Y:S01]  /*23f0*/  IMAD R11, R99, UR5, R0 ;  /* 0x00000005630b7c24 */ /* 0x000fe2000f8e0200 */
[----:B------:R-:W-:Y:S01]  /*2400*/  @UP1 UIMAD.WIDE.U32 UR4, UR42, -0x55555555, URZ ;  /* 0xaaaaaaab2a0418a5 */ /* 0x000fe2000f8e003f */
[----:B------:R-:W-:Y:S01]  /*2410*/  IMAD.WIDE R100, R101, 0x80, R22 ;  /* 0x0000008065647825 */ /* 0x000fe200078e0216 */
[----:B------:R-:W-:Y:S02]  /*2420*/  ULOP3.LUT UR40, UR40, UR6, URZ, 0x3c, !UPT ;  /* 0x0000000628287292 */ /* 0x000fe4000f8e3c3f */
[----:B------:R-:W-:Y:S01]  /*2430*/  @UP1 USHF.R.U32.HI UR4, URZ, 0x1, UR5 ;  /* 0x000000013f041899 */ /* 0x000fe20008011605 */
[----:B------:R-:W-:Y:S02]  /*2440*/  IMAD.IADD R5, R5, 0x1, R11 ;  /* 0x0000000105057824 */ /* 0x000fe400078e020b */
[----:B------:R-:W-:Y:S01]  /*2450*/  IMAD R11, R101, UR8, RZ ;  /* 0x00000008650b7c24 */ /* 0x000fe2000f8e02ff */
[----:B------:R-:W-:Y:S01]  /*2460*/  @UP1 ULOP3.LUT UR40, UR40, 0x1, UR4, 0x78, !UPT ;  /* 0x0000000128281892 */ /* 0x000fe2000f8e7804 */
[----:B------:R-:W-:-:S04]  /*2470*/  IMAD.WIDE.U32 R104, R100, UR8, R4 ;  /* 0x0000000864687c25 */ /* 0x000fc8000f8e0004 */
[----:B------:R-:W-:Y:S02]  /*2480*/  IMAD R11, R100, UR9, R11 ;  /* 0x00000009640b7c24 */ /* 0x000fe4000f8e020b */
[----:B------:R-:W-:Y:S01]  /*2490*/  IMAD.MOV.U32 R0, RZ, RZ, -0x1 ;  /* 0xffffffffff007424 */ /* 0x000fe200078e00ff */
[----:B------:R-:W-:Y:S06]  /*24a0*/  @P0 BRA `(.L_x_32) ;  /* 0x0000003c00f80947 */ /* 0x000fec0003800000 */
[----:B-----5:R-:W-:Y:S01]  /*24b0*/  FSETP.NEU.AND P0, PT, R89, RZ, PT ;  /* 0x000000ff5900720b */ /* 0x020fe20003f0d000 */
[----:B------:R-:W-:Y:S01]  /*24c0*/  IMAD.IADD R4, R93, 0x1, -R3 ;  /* 0x000000015d047824 */ /* 0x000fe200078e0a03 */
[----:B------:R-:W-:Y:S01]  /*24d0*/  BSSY B0, `(.L_x_32) ;  /* 0x00003fb000007945 */ /* 0x000fe20003800000 */
[----:B------:R-:W-:Y:S02]  /*24e0*/  IMAD.IADD R3, R98, 0x1, -R7 ;  /* 0x0000000162037824 */ /* 0x000fe400078e0a07 */
[----:B------:R-:W-:Y:S01]  /*24f0*/  IMAD.IADD R115, R105, 0x1, R11 ;  /* 0x0000000169737824 */ /* 0x000fe200078e020b */
[----:B------:R-:W-:-:S04]  /*2500*/  ISETP.GT.AND P2, PT, R4, RZ, PT ;  /* 0x000000ff0400720c */ /* 0x000fc80003f44270 */
[----:B------:R-:W-:-:S03]  /*2510*/  ISETP.GT.AND P3, PT, R3, RZ, P2 ;  /* 0x000000ff0300720c */ /* 0x000fc60001764270 */
[----:B------:R-:W-:Y:S10]  /*2520*/  @!P0 BRA `(.L_x_33) ;  /* 0x0000002c001c8947 */ /* 0x000ff40003800000 */
[----:B------:R-:W0:Y:S01]  /*2530*/  LDC.64 R108, c[0x0][0x5b8] ;  /* 0x00016e00ff6c7b82 */ /* 0x000e220000000a00 */
[----:B------:R-:W-:-:S07]  /*2540*/  ULDC.64 UR4, c[0x0][0x5c0] ;  /* 0x0001700000047ab9 */ /* 0x000fce0000000a00 */
[----:B------:R-:W1:Y:S08]  /*2550*/  LDC.64 R110, c[0x0][0x5b0] ;  /* 0x00016c00ff6e7b82 */ /* 0x000e700000000a00 */
[----:B------:R-:W2:Y:S01]  /*2560*/  LDC.64 R112, c[0x0][0x5a8] ;  /* 0x00016a00ff707b82 */ /* 0x000ea20000000a00 */
[-C--:B0-----:R-:W-:Y:S02]  /*2570*/  IMAD R6, R13, R108.reuse, RZ ;  /* 0x0000006c0d067224 */ /* 0x081fe400078e02ff */
[----:B------:R-:W-:-:S04]  /*2580*/  IMAD.WIDE.U32 R106, R99, R108, R8 ;  /* 0x0000006c636a7225 */ /* 0x000fc800078e0008 */
[----:B------:R-:W-:Y:S02]  /*2590*/  IMAD R105, R99, R109, R6 ;  /* 0x0000006d63697224 */ /* 0x000fe400078e0206 */
[-C--:B-1----:R-:W-:Y:S02]  /*25a0*/  IMAD R5, R101, R110.reuse, RZ ;  /* 0x0000006e65057224 */ /* 0x082fe400078e02ff */
[----:B------:R-:W-:Y:S02]  /*25b0*/  IMAD.IADD R13, R107, 0x1, R105 ;  /* 0x000000016b0d7824 */ /* 0x000fe400078e0269 */
[----:B------:R-:W-:Y:S02]  /*25c0*/  IMAD.MOV.U32 R12, RZ, RZ, R106 ;  /* 0x000000ffff0c7224 */ /* 0x000fe400078e006a */
[C---:B------:R-:W-:Y:S02]  /*25d0*/  IMAD R101, R100.reuse, R111, R5 ;  /* 0x0000006f64657224 */ /* 0x040fe400078e0205 */
[----:B------:R-:W-:-:S04]  /*25e0*/  IMAD.WIDE.U32 R6, R100, R110, R12 ;  /* 0x0000006e64067225 */ /* 0x000fc800078e000c */
[----:B------:R-:W-:Y:S01]  /*25f0*/  IMAD.IADD R5, R7, 0x1, R101 ;  /* 0x0000000107057824 */ /* 0x000fe200078e0265 */
[----:B--2---:R-:W-:-:S04]  /*2600*/  LEA R14, P0, R6, R112, 0x2 ;  /* 0x00000070060e7211 */ /* 0x004fc800078010ff */
[----:B------:R-:W-:-:S05]  /*2610*/  LEA.HI.X R15, R6, R113, R5, 0x2, P0 ;  /* 0x00000071060f7211 */ /* 0x000fca00000f1405 */
[----:B------:R0:W2:Y:S01]  /*2620*/  @P3 LDG.E.LTC128B R5, desc[UR36][R14.64] ;  /* 0x000000240e053981 */ /* 0x0000a2000c1e1920 */
[----:B------:R-:W-:Y:S01]  /*2630*/  ISETP.GT.AND P0, PT, R4, 0x1, PT ;  /* 0x000000010400780c */ /* 0x000fe20003f04270 */
[----:B------:R-:W-:Y:S01]  /*2640*/  IMAD.WIDE.U32 R6, R100, R110, R8 ;  /* 0x0000006e64067225 */ /* 0x000fe200078e0008 */
[----:B------:R-:W-:Y:S03]  /*2650*/  BSSY B1, `(.L_x_34) ;  /* 0x0000013000017945 */ /* 0x000fe60003800000 */
[----:B------:R-:W-:Y:S02]  /*2660*/  IMAD.IADD R7, R101, 0x1, R7 ;  /* 0x0000000165077824 */ /* 0x000fe400078e0207 */
[----:B------:R-:W-:Y:S01]  /*2670*/  IMAD.WIDE.U32 R20, R99, R108, R6 ;  /* 0x0000006c63147225 */ /* 0x000fe200078e0006 */
[----:B0-----:R-:W-:-:S03]  /*2680*/  SHF.L.U64.HI R15, R110, 0x3, R111 ;  /* 0x000000036e0f7819 */ /* 0x001fc6000001026f */
[----:B------:R-:W-:Y:S01]  /*2690*/  IMAD.IADD R7, R105, 0x1, R21 ;  /* 0x0000000169077824 */ /* 0x000fe200078e0215 */
[----:B------:R-:W-:Y:S01]  /*26a0*/  LEA R6, P4, R20, R112, 0x2 ;  /* 0x0000007014067211 */ /* 0x000fe200078810ff */
[----:B------:R-:W-:-:S03]  /*26b0*/  IMAD.SHL.U32 R14, R110, 0x8, RZ ;  /* 0x000000086e0e7824 */ /* 0x000fc600078e00ff */
[----:B------:R-:W-:Y:S01]  /*26c0*/  LEA.HI.X R7, R20, R113, R7, 0x2, P4 ;  /* 0x0000007114077211 */ /* 0x000fe200020f1407 */
[----:B------:R-:W-:Y:S01]  /*26d0*/  IMAD.WIDE.U32 R20, R100, R110, R14 ;  /* 0x0000006e64147225 */ /* 0x000fe200078e000e */
[----:B--2---:R-:W-:-:S05]  /*26e0*/  LOP3.LUT R10, R5, 0xffffe000, RZ, 0xc0, !PT ;  /* 0xffffe000050a7812 */ /* 0x004fca00078ec0ff */
[----:B------:R-:W-:Y:S01]  /*26f0*/  FMUL R11, R10, R89 ;  /* 0x000000590a0b7220 */ /* 0x000fe20000400000 */
[----:B------:R-:W-:-:S03]  /*2700*/  LEA R10, P1, R104, UR4, 0x2 ;  /* 0x00000004680a7c11 */ /* 0x000fc6000f8210ff */
[----:B------:R-:W-:Y:S01]  /*2710*/  FFMA R109, R24, R88, R11 ;  /* 0x00000058186d7223 */ /* 0x000fe2000000000b */
[----:B------:R-:W-:Y:S02]  /*2720*/  LEA.HI.X R11, R104, UR5, R115, 0x2, P1 ;  /* 0x00000005680b7c11 */ /* 0x000fe400088f1473 */
[----:B------:R-:W-:Y:S02]  /*2730*/  ISETP.GT.AND P1, PT, R3, RZ, P0 ;  /* 0x000000ff0300720c */ /* 0x000fe40000724270 */
[----:B------:R-:W-:-:S05]  /*2740*/  F2FP.TF32.F32.PACK_B R109, R109 ;  /* 0x0000006dff6d723e */ /* 0x000fca00024050ff */
[----:B------:R0:W-:Y:S06]  /*2750*/  @P3 STG.E desc[UR36][R10.64], R109 ;  /* 0x0000006d0a003986 */ /* 0x0001ec000c101924 */
[----:B------:R-:W-:Y:S05]  /*2760*/  @!P1 BRA `(.L_x_35) ;  /* 0x0000000000049947 */ /* 0x000fea0003800000 */
[----:B------:R1:W5:Y:S02]  /*2770*/  LDG.E.LTC128B R5, desc[UR36][R6.64+0x4] ;  /* 0x0000042406057981 */ /* 0x000364000c1e1920 */
.L_x_35:
[----:B------:R-:W-:Y:S05]  /*2780*/  BSYNC B1 ;  /* 0x0000000000017941 */ /* 0x000fea0003800000 */
.L_x_34:
[----:B-----5:R-:W-:Y:S01]  /*2790*/  LOP3.LUT R12, R5, 0xffffe000, RZ, 0xc0, !PT ;  /* 0xffffe000050c7812 */ /* 0x020fe200078ec0ff */
[----:B------:R-:W-:Y:S01]  /*27a0*/  IMAD.IADD R101, R101, 0x1, R21 ;  /* 0x0000000165657824 */ /* 0x000fe200078e0215 */
[----:B------:R-:W-:Y:S01]  /*27b0*/  IADD3 R106, P3, R106, R20, RZ ;  /* 0x000000146a6a7210 */ /* 0x000fe20007f7e0ff */
[----:B------:R-:W-:Y:S01]  /*27c0*/  IMAD.MOV.U32 R24, RZ, RZ, R5 ;  /* 0x000000ffff187224 */ /* 0x000fe200078e0005 */
[----:B------:R-:W-:Y:S01]  /*27d0*/  ISETP.GT.AND P2, PT, R3, 0x8, P2 ;  /* 0x000000080300780c */ /* 0x000fe20001744270 */
[----:B------:R-:W-:Y:S02]  /*27e0*/  FMUL R12, R12, R89 ;  /* 0x000000590c0c7220 */ /* 0x000fe40000400000 */
[----:B------:R-:W-:Y:S01]  /*27f0*/  IMAD.X R13, R101, 0x1, R13, P3 ;  /* 0x00000001650d7824 */ /* 0x000fe200018e060d */
[----:B------:R-:W-:Y:S01]  /*2800*/  LEA R14, P3, R106, R112, 0x2 ;  /* 0x000000706a0e7211 */ /* 0x000fe200078610ff */
[----:B------:R-:W-:-:S03]  /*2810*/  FFMA R25, R25, R88, R12 ;  /* 0x0000005819197223 */ /* 0x000fc6000000000c */
[----:B------:R-:W-:Y:S02]  /*2820*/  LEA.HI.X R15, R106, R113, R13, 0x2, P3 ;  /* 0x000000716a0f7211 */ /* 0x000fe400018f140d */
[----:B------:R-:W-:-:S05]  /*2830*/  F2FP.TF32.F32.PACK_B R25, R25 ;  /* 0x00000019ff19723e */ /* 0x000fca00024050ff */
[----:B------:R2:W-:Y:S04]  /*2840*/  @P1 STG.E desc[UR36][R10.64+0x4], R25 ;  /* 0x000004190a001986 */ /* 0x0005e8000c101924 */
[----:B------:R-:W3:Y:S01]  /*2850*/  @P2 LDG.E.LTC128B R24, desc[UR36][R14.64] ;  /* 0x000000240e182981 */ /* 0x000ee2000c1e1920 */
[----:B------:R-:W-:Y:S01]  /*2860*/  IADD3 R20, P1, R8, R20, RZ ;  /* 0x0000001408147210 */ /* 0x000fe20007f3e0ff */
[----:B------:R-:W-:Y:S01]  /*2870*/  BSSY B1, `(.L_x_36) ;  /* 0x0000011000017945 */ /* 0x000fe20003800000 */
[----:B------:R-:W-:-:S03]  /*2880*/  ISETP.GT.AND P0, PT, R3, 0x8, P0 ;  /* 0x000000080300780c */ /* 0x000fc60000704270 */
[----:B------:R-:W-:Y:S01]  /*2890*/  IMAD.X R21, R9, 0x1, R101, P1 ;  /* 0x0000000109157824 */ /* 0x000fe200008e0665 */
[C---:B------:R-:W-:Y:S02]  /*28a0*/  SHF.L.U64.HI R9, R90.reuse, 0x2, R91 ;  /* 0x000000025a097819 */ /* 0x040fe4000001025b */
[----:B------:R-:W-:Y:S01]  /*28b0*/  LEA R12, P1, R90, R10, 0x2 ;  /* 0x0000000a5a0c7211 */ /* 0x000fe200078210ff */
[----:B------:R-:W-:-:S04]  /*28c0*/  IMAD.WIDE.U32 R20, R99, R108, R20 ;  /* 0x0000006c63147225 */ /* 0x000fc800078e0014 */
[----:B------:R-:W-:Y:S01]  /*28d0*/  IMAD.X R13, R9, 0x1, R11, P1 ;  /* 0x00000001090d7824 */ /* 0x000fe200008e060b */
[----:B---3--:R-:W-:-:S05]  /*28e0*/  LOP3.LUT R8, R24, 0xffffe000, RZ, 0xc0, !PT ;  /* 0xffffe00018087812 */ /* 0x008fca00078ec0ff */
[----:B------:R-:W-:Y:S01]  /*28f0*/  FMUL R5, R8, R89 ;  /* 0x0000005908057220 */ /* 0x000fe20000400000 */
[----:B------:R-:W-:-:S03]  /*2900*/  LEA R8, P3, R20, R112, 0x2 ;  /* 0x0000007014087211 */ /* 0x000fc600078610ff */
[----:B------:R-:W-:Y:S01]  /*2910*/  FFMA R99, R26, R88, R5 ;  /* 0x000000581a637223 */ /* 0x000fe20000000005 */
[----:B------:R-:W-:-:S04]  /*2920*/  IMAD.IADD R5, R105, 0x1, R21 ;  /* 0x0000000169057824 */ /* 0x000fc800078e0215 */
[----:B------:R-:W-:Y:S02]  /*2930*/  F2FP.TF32.F32.PACK_B R99, R99 ;  /* 0x00000063ff63723e */ /* 0x000fe400024050ff */
[----:B------:R-:W-:-:S03]  /*2940*/  LEA.HI.X R9, R20, R113, R5, 0x2, P3 ;  /* 0x0000007114097211 */ /* 0x000fc600018f1405 */
[----:B------:R2:W-:Y:S01]  /*2950*/  @P2 STG.E desc[UR36][R12.64], R99 ;  /* 0x000000630c002986 */ /* 0x0005e2000c101924 */
[----:B------:R-:W-:Y:S05]  /*2960*/  @!P0 BRA `(.L_x_37) ;  /* 0x0000000000048947 */ /* 0x000fea0003800000 */
[----:B------:R3:W5:Y:S02]  /*2970*/  LDG.E.LTC128B R24, desc[UR36][R8.64+0x4] ;  /* 0x0000042408187981 */ /* 0x000764000c1e1920 */
.L_x_37:
[----:B------:R-:W-:Y:S05]  /*2980*/  BSYNC B1 ;  /* 0x0000000000017941 */ /* 0x000fea0003800000 */
.L_x_36:
[----:B-----5:R-:W-:Y:S01]  /*2990*/  LOP3.LUT R14, R24, 0xffffe000, RZ, 0xc0, !PT ;  /* 0xffffe000180e7812 */ /* 0x020fe200078ec0ff */
[----:B------:R-:W-:Y:S01]  /*29a0*/  BSSY B1, `(.L_x_38) ;  /* 0x0000009000017945 */ /* 0x000fe20003800000 */
[----:B------:R-:W-:-:S03]  /*29b0*/  ISETP.GT.AND P1, PT, R4, 0x8, PT ;  /* 0x000000080400780c */ /* 0x000fc60003f24270 */
[----:B------:R-:W-:Y:S01]  /*29c0*/  FMUL R14, R14, R89 ;  /* 0x000000590e0e7220 */ /* 0x000fe20000400000 */
[----:B------:R-:W-:-:S03]  /*29d0*/  ISETP.GT.AND P2, PT, R3, RZ, P1 ;  /* 0x000000ff0300720c */ /* 0x000fc60000f44270 */
[----:B------:R-:W-:-:S05]  /*29e0*/  FFMA R27, R27, R88, R14 ;  /* 0x000000581b1b7223 */ /* 0x000fca000000000e */
[----:B------:R-:W-:-:S05]  /*29f0*/  F2FP.TF32.F32.PACK_B R27, R27 ;  /* 0x0000001bff1b723e */ /* 0x000fca00024050ff */
[----:B------:R4:W-:Y:S01]  /*2a00*/  @P0 STG.E desc[UR36][R12.64+0x4], R27 ;  /* 0x0000041b0c000986 */ /* 0x0009e2000c101924 */
[----:B------:R-:W-:Y:S05]  /*2a10*/  @!P2 BRA `(.L_x_39) ;  /* 0x000000000004a947 */ /* 0x000fea0003800000 */
[----:B------:R0:W5:Y:S02]  /*2a20*/  LDG.E.LTC128B R24, desc[UR36][R6.64+0x20] ;  /* 0x0000202406187981 */ /* 0x000164000c1e1920 */
.L_x_39:
[----:B------:R-:W-:Y:S05]  /*2a30*/  BSYNC B1 ;  /* 0x0000000000017941 */ /* 0x000fea0003800000 */
.L_x_38:
        /* <DEDUP_REMOVED lines=10> */
.L_x_41:
[----:B------:R-:W-:Y:S05]  /*2ae0*/  BSYNC B1 ;  /* 0x0000000000017941 */ /* 0x000fea0003800000 */
.L_x_40:
[----:B-----5:R-:W-:Y:S01]  /*2af0*/  LOP3.LUT R14, R24, 0xffffe000, RZ, 0xc0, !PT ;  /* 0xffffe000180e7812 */ /* 0x020fe200078ec0ff */
[----:B------:R-:W-:Y:S01]  /*2b00*/  BSSY B1, `(.L_x_42) ;  /* 0x0000008000017945 */ /* 0x000fe20003800000 */
[----:B------:R-:W-:-:S03]  /*2b10*/  ISETP.GT.AND P1, PT, R3, 0x8, P1 ;  /* 0x000000080300780c */ /* 0x000fc60000f24270 */
[----:B------:R-:W-:-:S04]  /*2b20*/  FMUL R14, R14, R89 ;  /* 0x000000590e0e7220 */ /* 0x000fc80000400000 */
[----:B------:R-:W-:-:S05]  /*2b30*/  FFMA R29, R29, R88, R14 ;  /* 0x000000581d1d7223 */ /* 0x000fca000000000e */
[----:B------:R-:W-:-:S05]  /*2b40*/  F2FP.TF32.F32.PACK_B R29, R29 ;  /* 0x0000001dff1d723e */ /* 0x000fca00024050ff */
[----:B------:R0:W-:Y:S01]  /*2b50*/  @P3 STG.E desc[UR36][R10.64+0x24], R29 ;  /* 0x0000241d0a003986 */ /* 0x0001e2000c101924 */
[----:B------:R-:W-:Y:S05]  /*2b60*/  @!P1 BRA `(.L_x_43) ;  /* 0x0000000000049947 */ /* 0x000fea0003800000 */
[----:B------:R0:W5:Y:S02]  /*2b70*/  LDG.E.LTC128B R24, desc[UR36][R8.64+0x20] ;  /* 0x0000202408187981 */ /* 0x000164000c1e1920 */
.L_x_43:
[----:B------:R-:W-:Y:S05]  /*2b80*/  BSYNC B1 ;  /* 0x0000000000017941 */ /* 0x000fea0003800000 */
.L_x_42:
[----:B-----5:R-:W-:Y:S01]  /*2b90*/  LOP3.LUT R14, R24, 0xffffe000, RZ, 0xc0, !PT ;  /* 0xffffe000180e7812 */ /* 0x020fe200078ec0ff */
[----:B------:R-:W-:Y:S01]  /*2ba0*/  BSSY B1, `(.L_x_44) ;  /* 0x0000008000017945 */ /* 0x000fe20003800000 */
[----:B------:R-:W-:-:S03]  /*2bb0*/  ISETP.GT.AND P0, PT, R3, 0x8, P0 ;  /* 0x000000080300780c */ /* 0x000fc60000704270 */
[----:B0-----:R-:W-:-:S04]  /*2bc0*/  FMUL R5, R14, R89 ;  /* 0x000000590e057220 */ /* 0x001fc80000400000 */
[----:B------:R-:W-:-:S05]  /*2bd0*/  FFMA R5, R30, R88, R5 ;  /* 0x000000581e057223 */ /* 0x000fca0000000005 */
[----:B------:R-:W-:-:S05]  /*2be0*/  F2FP.TF32.F32.PACK_B R5, R5 ;  /* 0x00000005ff05723e */ /* 0x000fca00024050ff */
[----:B------:R0:W-:Y:S01]  /*2bf0*/  @P1 STG.E desc[UR36][R12.64+0x20], R5 ;  /* 0x000020050c001986 */ /* 0x0001e2000c101924 */
[----:B------:R-:W-:Y:S05]  /*2c00*/  @!P0 BRA `(.L_x_45) ;  /* 0x0000000000048947 */ /* 0x000fea0003800000 */
[----:B------:R0:W5:Y:S02]  /*2c10*/  LDG.E.LTC128B R24, desc[UR36][R8.64+0x24] ;  /* 0x0000242408187981 */ /* 0x000164000c1e1920 */
.L_x_45:
[----:B------:R-:W-:Y:S05]  /*2c20*/  BSYNC B1 ;  /* 0x0000000000017941 */ /* 0x000fea0003800000 */
.L_x_44:
        /* <DEDUP_REMOVED lines=10> */
.L_x_47:
[----:B------:R-:W-:Y:S05]  /*2cd0*/  BSYNC B1 ;  /* 0x0000000000017941 */ /* 0x000fea0003800000 */
.L_x_46:
[----:B-----5:R-:W-:Y:S01]  /*2ce0*/  LOP3.LUT R14, R24, 0xffffe000, RZ, 0xc0, !PT ;  /* 0xffffe000180e7812 */ /* 0x020fe200078ec0ff */
[----:B------:R-:W-:Y:S01]  /*2cf0*/  BSSY B1, `(.L_x_48) ;  /* 0x0000009000017945 */ /* 0x000fe20003800000 */
[----:B------:R-:W-:-:S03]  /*2d00*/  ISETP.GT.AND P0, PT, R4, 0x11, PT ;  /* 0x000000110400780c */ /* 0x000fc60003f04270 */
[----:B0-----:R-:W-:Y:S01]  /*2d10*/  FMUL R5, R14, R89 ;  /* 0x000000590e057220 */ /* 0x001fe20000400000 */
[----:B------:R-:W-:-:S03]  /*2d20*/  ISETP.GT.AND P3, PT, R3, RZ, P0 ;  /* 0x000000ff0300720c */ /* 0x000fc60000764270 */
[----:B------:R-:W-:-:S05]  /*2d30*/  FFMA R5, R32, R88, R5 ;  /* 0x0000005820057223 */ /* 0x000fca0000000005 */
[----:B------:R-:W-:-:S05]  /*2d40*/  F2FP.TF32.F32.PACK_B R5, R5 ;  /* 0x00000005ff05723e */ /* 0x000fca00024050ff */
[----:B------:R0:W-:Y:S01]  /*2d50*/  @P2 STG.E desc[UR36][R10.64+0x40], R5 ;  /* 0x000040050a002986 */ /* 0x0001e2000c101924 */
[----:B------:R-:W-:Y:S05]  /*2d60*/  @!P3 BRA `(.L_x_49) ;  /* 0x000000000004b947 */ /* 0x000fea0003800000 */
[----:B------:R0:W5:Y:S02]  /*2d70*/  LDG.E.LTC128B R24, desc[UR36][R6.64+0x44] ;  /* 0x0000442406187981 */ /* 0x000164000c1e1920 */
.L_x_49:
[----:B------:R-:W-:Y:S05]  /*2d80*/  BSYNC B1 ;  /* 0x0000000000017941 */ /* 0x000fea0003800000 */
.L_x_48:
        /* <DEDUP_REMOVED lines=9> */
.L_x_51:
[----:B------:R-:W-:Y:S05]  /*2e20*/  BSYNC B1 ;  /* 0x0000000000017941 */ /* 0x000fea0003800000 */
.L_x_50:
        /* <DEDUP_REMOVED lines=9> */
.L_x_53:
[----:B------:R-:W-:Y:S05]  /*2ec0*/  BSYNC B1 ;  /* 0x0000000000017941 */ /* 0x000fea0003800000 */
.L_x_52:
        /* <DEDUP_REMOVED lines=10> */
.L_x_55:
[----:B------:R-:W-:Y:S05]  /*2f70*/  BSYNC B1 ;  /* 0x0000000000017941 */ /* 0x000fea0003800000 */
.L_x_54:
        /* <DEDUP_REMOVED lines=10> */
.L_x_57:
[----:B------:R-:W-:Y:S05]  /*3020*/  BSYNC B1 ;  /* 0x0000000000017941 */ /* 0x000fea0003800000 */
.L_x_56:
        /* <DEDUP_REMOVED lines=9> */
.L_x_59:
[----:B------:R-:W-:Y:S05]  /*30c0*/  BSYNC B1 ;  /* 0x0000000000017941 */ /* 0x000fea0003800000 */
.L_x_58:
        /* <DEDUP_REMOVED lines=9> */
.L_x_61:
[----:B------:R-:W-:Y:S05]  /*3160*/  BSYNC B1 ;  /* 0x0000000000017941 */ /* 0x000fea0003800000 */
.L_x_60:
        /* <DEDUP_REMOVED lines=10> */
.L_x_63:
[----:B------:R-:W-:Y:S05]  /*3210*/  BSYNC B1 ;  /* 0x0000000000017941 */ /* 0x000fea0003800000 */
.L_x_62:
        /* <DEDUP_REMOVED lines=10> */
.L_x_65:
[----:B------:R-:W-:Y:S05]  /*32c0*/  BSYNC B1 ;  /* 0x0000000000017941 */ /* 0x000fea0003800000 */
.L_x_64:
        /* <DEDUP_REMOVED lines=9> */
.L_x_67:
[----:B------:R-:W-:Y:S05]  /*3360*/  BSYNC B1 ;  /* 0x0000000000017941 */ /* 0x000fea0003800000 */
.L_x_66:
        /* <DEDUP_REMOVED lines=9> */
.L_x_69:
[----:B------:R-:W-:Y:S05]  /*3400*/  BSYNC B1 ;  /* 0x0000000000017941 */ /* 0x000fea0003800000 */
.L_x_68:
        /* <DEDUP_REMOVED lines=10> */
.L_x_71:
[----:B------:R-:W-:Y:S05]  /*34b0*/  BSYNC B1 ;  /* 0x0000000000017941 */ /* 0x000fea0003800000 */
.L_x_70:
        /* <DEDUP_REMOVED lines=10> */
.L_x_73:
[----:B------:R-:W-:Y:S05]  /*3560*/  BSYNC B1 ;  /* 0x0000000000017941 */ /* 0x000fea0003800000 */
.L_x_72:
        /* <DEDUP_REMOVED lines=9> */
.L_x_75:
[----:B------:R-:W-:Y:S05]  /*3600*/  BSYNC B1 ;  /* 0x0000000000017941 */ /* 0x000fea0003800000 */
.L_x_74:
        /* <DEDUP_REMOVED lines=9> */
.L_x_77:
[----:B------:R-:W-:Y:S05]  /*36a0*/  BSYNC B1 ;  /* 0x0000000000017941 */ /* 0x000fea0003800000 */
.L_x_76:
        /* <DEDUP_REMOVED lines=10> */
.L_x_79:
[----:B------:R-:W-:Y:S05]  /*3750*/  BSYNC B1 ;  /* 0x0000000000017941 */ /* 0x000fea0003800000 */
.L_x_78:
        /* <DEDUP_REMOVED lines=10> */
.L_x_81:
[----:B------:R-:W-:Y:S05]  /*3800*/  BSYNC B1 ;  /* 0x0000000000017941 */ /* 0x000fea0003800000 */
.L_x_80:
        /* <DEDUP_REMOVED lines=9> */
.L_x_83:
[----:B------:R-:W-:Y:S05]  /*38a0*/  BSYNC B1 ;  /* 0x0000000000017941 */ /* 0x000fea0003800000 */
.L_x_82:
        /* <DEDUP_REMOVED lines=9> */
.L_x_85:
[----:B------:R-:W-:Y:S05]  /*3940*/  BSYNC B1 ;  /* 0x0000000000017941 */ /* 0x000fea0003800000 */
.L_x_84:
        /* <DEDUP_REMOVED lines=10> */
.L_x_87:
[----:B------:R-:W-:Y:S05]  /*39f0*/  BSYNC B1 ;  /* 0x0000000000017941 */ /* 0x000fea0003800000 */
.L_x_86:
        /* <DEDUP_REMOVED lines=10> */
.L_x_89:
[----:B------:R-:W-:Y:S05]  /*3aa0*/  BSYNC B1 ;  /* 0x0000000000017941 */ /* 0x000fea0003800000 */
.L_x_88:
        /* <DEDUP_REMOVED lines=9> */
.L_x_91:
[----:B------:R-:W-:Y:S05]  /*3b40*/  BSYNC B1 ;  /* 0x0000000000017941 */ /* 0x000fea0003800000 */
.L_x_90:
        /* <DEDUP_REMOVED lines=9> */
.L_x_93:
[----:B------:R-:W-:Y:S05]  /*3be0*/  BSYNC B1 ;  /* 0x0000000000017941 */ /* 0x000fea0003800000 */
.L_x_92:
        /* <DEDUP_REMOVED lines=10> */
.L_x_95:
[----:B------:R-:W-:Y:S05]  /*3c90*/  BSYNC B1 ;  /* 0x0000000000017941 */ /* 0x000fea0003800000 */
.L_x_94:
        /* <DEDUP_REMOVED lines=10> */
.L_x_97:
[----:B------:R-:W-:Y:S05]  /*3d40*/  BSYNC B1 ;  /* 0x0000000000017941 */ /* 0x000fea0003800000 */
.L_x_96:
        /* <DEDUP_REMOVED lines=9> */
.L_x_99:
[----:B------:R-:W-:Y:S05]  /*3de0*/  BSYNC B1 ;  /* 0x0000000000017941 */ /* 0x000fea0003800000 */
.L_x_98:
        /* <DEDUP_REMOVED lines=9> */
.L_x_101:
[----:B------:R-:W-:Y:S05]  /*3e80*/  BSYNC B1 ;  /* 0x0000000000017941 */ /* 0x000fea0003800000 */
.L_x_100:
        /* <DEDUP_REMOVED lines=10> */
.L_x_103:
[----:B------:R-:W-:Y:S05]  /*3f30*/  BSYNC B1 ;  /* 0x0000000000017941 */ /* 0x000fea0003800000 */
.L_x_102:
        /* <DEDUP_REMOVED lines=10> */
.L_x_105:
[----:B------:R-:W-:Y:S05]  /*3fe0*/  BSYNC B1 ;  /* 0x0000000000017941 */ /* 0x000fea0003800000 */
.L_x_104:
        /* <DEDUP_REMOVED lines=9> */
.L_x_107:
[----:B------:R-:W-:Y:S05]  /*4080*/  BSYNC B1 ;  /* 0x0000000000017941 */ /* 0x000fea0003800000 */
.L_x_106:
        /* <DEDUP_REMOVED lines=9> */
.L_x_109:
[----:B------:R-:W-:Y:S05]  /*4120*/  BSYNC B1 ;  /* 0x0000000000017941 */ /* 0x000fea0003800000 */
.L_x_108:
        /* <DEDUP_REMOVED lines=10> */
.L_x_111:
[----:B------:R-:W-:Y:S05]  /*41d0*/  BSYNC B1 ;  /* 0x0000000000017941 */ /* 0x000fea0003800000 */
.L_x_110:
        /* <DEDUP_REMOVED lines=10> */
.L_x_113:
[----:B------:R-:W-:Y:S05]  /*4280*/  BSYNC B1 ;  /* 0x0000000000017941 */ /* 0x000fea0003800000 */
.L_x_112:
        /* <DEDUP_REMOVED lines=9> */
.L_x_115:
[----:B------:R-:W-:Y:S05]  /*4320*/  BSYNC B1 ;  /* 0x0000000000017941 */ /* 0x000fea0003800000 */
.L_x_114:
        /* <DEDUP_REMOVED lines=9> */
.L_x_117:
[----:B------:R-:W-:Y:S05]  /*43c0*/  BSYNC B1 ;  /* 0x0000000000017941 */ /* 0x000fea0003800000 */
.L_x_116:
        /* <DEDUP_REMOVED lines=10> */
.L_x_119:
[----:B------:R-:W-:Y:S05]  /*4470*/  BSYNC B1 ;  /* 0x0000000000017941 */ /* 0x000fea0003800000 */
.L_x_118:
        /* <DEDUP_REMOVED lines=10> */
.L_x_121:
[----:B------:R-:W-:Y:S05]  /*4520*/  BSYNC B1 ;  /* 0x0000000000017941 */ /* 0x000fea0003800000 */
.L_x_120:
        /* <DEDUP_REMOVED lines=9> */
.L_x_123:
[----:B------:R-:W-:Y:S05]  /*45c0*/  BSYNC B1 ;  /* 0x0000000000017941 */ /* 0x000fea0003800000 */
.L_x_122:
        /* <DEDUP_REMOVED lines=9> */
.L_x_125:
[----:B------:R-:W-:Y:S05]  /*4660*/  BSYNC B1 ;  /* 0x0000000000017941 */ /* 0x000fea0003800000 */
.L_x_124:
        /* <DEDUP_REMOVED lines=10> */
.L_x_127:
[----:B------:R-:W-:Y:S05]  /*4710*/  BSYNC B1 ;  /* 0x0000000000017941 */ /* 0x000fea0003800000 */
.L_x_126:
        /* <DEDUP_REMOVED lines=10> */
.L_x_129:
[----:B------:R-:W-:Y:S05]  /*47c0*/  BSYNC B1 ;  /* 0x0000000000017941 */ /* 0x000fea0003800000 */
.L_x_128:
        /* <DEDUP_REMOVED lines=9> */
.L_x_131:
[----:B------:R-:W-:Y:S05]  /*4860*/  BSYNC B1 ;  /* 0x0000000000017941 */ /* 0x000fea0003800000 */
.L_x_130:
        /* <DEDUP_REMOVED lines=9> */
.L_x_133:
[----:B------:R-:W-:Y:S05]  /*4900*/  BSYNC B1 ;  /* 0x0000000000017941 */ /* 0x000fea0003800000 */
.L_x_132:
        /* <DEDUP_REMOVED lines=10> */
.L_x_135:
[----:B------:R-:W-:Y:S05]  /*49b0*/  BSYNC B1 ;  /* 0x0000000000017941 */ /* 0x000fea0003800000 */
.L_x_134:
        /* <DEDUP_REMOVED lines=10> */
.L_x_137:
[----:B------:R-:W-:Y:S05]  /*4a60*/  BSYNC B1 ;  /* 0x0000000000017941 */ /* 0x000fea0003800000 */
.L_x_136:
        /* <DEDUP_REMOVED lines=9> */
.L_x_139:
[----:B------:R-:W-:Y:S05]  /*4b00*/  BSYNC B1 ;  /* 0x0000000000017941 */ /* 0x000fea0003800000 */
.L_x_138:
        /* <DEDUP_REMOVED lines=9> */
.L_x_141:
[----:B------:R-:W-:Y:S05]  /*4ba0*/  BSYNC B1 ;  /* 0x0000000000017941 */ /* 0x000fea0003800000 */
.L_x_140:
        /* <DEDUP_REMOVED lines=10> */
.L_x_143:
[----:B------:R-:W-:Y:S05]  /*4c50*/  BSYNC B1 ;  /* 0x0000000000017941 */ /* 0x000fea0003800000 */
.L_x_142:
        /* <DEDUP_REMOVED lines=10> */
.L_x_145:
[----:B------:R-:W-:Y:S05]  /*4d00*/  BSYNC B1 ;  /* 0x0000000000017941 */ /* 0x000fea0003800000 */
.L_x_144:
        /* <DEDUP_REMOVED lines=9> */
.L_x_147:
[----:B------:R-:W-:Y:S05]  /*4da0*/  BSYNC B1 ;  /* 0x0000000000017941 */ /* 0x000fea0003800000 */
.L_x_146:
        /* <DEDUP_REMOVED lines=9> */
.L_x_149:
[----:B------:R-:W-:Y:S05]  /*4e40*/  BSYNC B1 ;  /* 0x0000000000017941 */ /* 0x000fea0003800000 */
.L_x_148:
        /* <DEDUP_REMOVED lines=10> */
.L_x_151:
[----:B------:R-:W-:Y:S05]  /*4ef0*/  BSYNC B1 ;  /* 0x0000000000017941 */ /* 0x000fea0003800000 */
.L_x_150:
[----:B-----5:R-:W-:Y:S01]  /*4f00*/  LOP3.LUT R14, R24, 0xffffe000, RZ, 0xc0, !PT ;  /* 0xffffe000180e7812 */ /* 0x020fe200078ec0ff */
[----:B------:R-:W-:Y:S01]  /*4f10*/  BSSY B1, `(.L_x_152) ;  /* 0x000000b000017945 */ /* 0x000fe20003800000 */
[----:B------:R-:W-:Y:S01]  /*4f20*/  ISETP.GT.AND P0, PT, R4, 0x79, PT ;  /* 0x000000790400780c */ /* 0x000fe20003f04270 */
[----:B------:R-:W-:Y:S02]  /*4f30*/  @P2 IMAD.MOV.U32 R4, RZ, RZ, R10 ;  /* 0x000000ffff042224 */ /* 0x000fe400078e000a */
[----:B0-----:R-:W-:Y:S01]  /*4f40*/  FMUL R5, R14, R89 ;  /* 0x000000590e057220 */ /* 0x001fe20000400000 */
[----:B------:R-:W-:-:S03]  /*4f50*/  ISETP.GT.AND P3, PT, R3, RZ, P0 ;  /* 0x000000ff0300720c */ /* 0x000fc60000764270 */
[----:B------:R-:W-:Y:S01]  /*4f60*/  FFMA R15, R84, R88, R5 ;  /* 0x00000058540f7223 */ /* 0x000fe20000000005 */
[----:B------:R-:W-:-:S04]  /*4f70*/  @P2 IMAD.MOV.U32 R5, RZ, RZ, R11 ;  /* 0x000000ffff052224 */ /* 0x000fc800078e000b */
[----:B------:R-:W-:-:S05]  /*4f80*/  F2FP.TF32.F32.PACK_B R15, R15 ;  /* 0x0000000fff0f723e */ /* 0x000fca00024050ff */
[----:B------:R0:W-:Y:S01]  /*4f90*/  @P2 STG.E desc[UR36][R4.64+0x1e0], R15 ;  /* 0x0001e00f04002986 */ /* 0x0001e2000c101924 */
[----:B------:R-:W-:Y:S05]  /*4fa0*/  @!P3 BRA `(.L_x_153) ;  /* 0x000000000004b947 */ /* 0x000fea0003800000 */
[----:B------:R0:W5:Y:S02]  /*4fb0*/  LDG.E.LTC128B R24, desc[UR36][R6.64+0x1e4] ;  /* 0x0001e42406187981 */ /* 0x000164000c1e1920 */
.L_x_153:
[----:B------:R-:W-:Y:S05]  /*4fc0*/  BSYNC B1 ;  /* 0x0000000000017941 */ /* 0x000fea0003800000 */
.L_x_152:
[----:B0----5:R-:W-:Y:S01]  /*4fd0*/  LOP3.LUT R4, R24, 0xffffe000, RZ, 0xc0, !PT ;  /* 0xffffe00018047812 */ /* 0x021fe200078ec0ff */
        /* <DEDUP_REMOVED lines=8> */
.L_x_155:
[----:B------:R-:W-:Y:S05]  /*5060*/  BSYNC B1 ;  /* 0x0000000000017941 */ /* 0x000fea0003800000 */
.L_x_154:
[----:B-----5:R-:W-:Y:S01]  /*5070*/  LOP3.LUT R4, R24, 0xffffe000, RZ, 0xc0, !PT ;  /* 0xffffe00018047812 */ /* 0x020fe200078ec0ff */
[----:B------:R-:W-:Y:S01]  /*5080*/  BSSY B1, `(.L_x_156) ;  /* 0x000000a000017945 */ /* 0x000fe20003800000 */
[----:B------:R-:W-:-:S03]  /*5090*/  ISETP.GT.AND P0, PT, R3, 0x8, P0 ;  /* 0x000000080300780c */ /* 0x000fc60000704270 */
[----:B------:R-:W-:Y:S01]  /*50a0*/  FMUL R5, R4, R89 ;  /* 0x0000005904057220 */ /* 0x000fe20000400000 */
[----:B------:R-:W-:-:S03]  /*50b0*/  @P1 IMAD.MOV.U32 R4, RZ, RZ, R12 ;  /* 0x000000ffff041224 */ /* 0x000fc600078e000c */
[----:B-1----:R-:W-:Y:S01]  /*50c0*/  FFMA R7, R86, R88, R5 ;  /* 0x0000005856077223 */ /* 0x002fe20000000005 */
[----:B------:R-:W-:-:S04]  /*50d0*/  @P1 IMAD.MOV.U32 R5, RZ, RZ, R13 ;  /* 0x000000ffff051224 */ /* 0x000fc800078e000d */
[----:B------:R-:W-:-:S05]  /*50e0*/  F2FP.TF32.F32.PACK_B R7, R7 ;  /* 0x00000007ff07723e */ /* 0x000fca00024050ff */
[----:B------:R1:W-:Y:S01]  /*50f0*/  @P1 STG.E desc[UR36][R4.64+0x1e0], R7 ;  /* 0x0001e00704001986 */ /* 0x0003e2000c101924 */
[----:B------:R-:W-:Y:S05]  /*5100*/  @!P0 BRA `(.L_x_157) ;  /* 0x0000000000048947 */ /* 0x000fea0003800000 */
[----:B------:R0:W5:Y:S02]  /*5110*/  LDG.E.LTC128B R24, desc[UR36][R8.64+0x1e4] ;  /* 0x0001e42408187981 */ /* 0x000164000c1e1920 */
.L_x_157:
[----:B------:R-:W-:Y:S05]  /*5120*/  BSYNC B1 ;  /* 0x0000000000017941 */ /* 0x000fea0003800000 */
.L_x_156:
[----:B------:R-:W-:Y:S05]  /*5130*/  @!P0 BRA `(.L_x_158) ;  /* 0x0000001000d08947 */ /* 0x000fea0003800000 */
[----:B-----5:R-:W-:-:S05]  /*5140*/  LOP3.LUT R24, R24, 0xffffe000, RZ, 0xc0, !PT ;  /* 0xffffe00018187812 */ /* 0x020fca00078ec0ff */
[----:B------:R-:W-:-:S04]  /*5150*/  FMUL R24, R24, R89 ;  /* 0x0000005918187220 */ /* 0x000fc80000400000 */
[----:B------:R-:W-:-:S05]  /*5160*/  FFMA R87, R87, R88, R24 ;  /* 0x0000005857577223 */ /* 0x000fca0000000018 */
[----:B------:R-:W-:-:S05]  /*5170*/  F2FP.TF32.F32.PACK_B R87, R87 ;  /* 0x00000057ff57723e */ /* 0x000fca00024050ff */
[----:B------:R0:W-:Y:S01]  /*5180*/  STG.E desc[UR36][R12.64+0x1e4], R87 ;  /* 0x0001e4570c007986 */ /* 0x0001e2000c101924 */
[----:B------:R-:W-:Y:S05]  /*5190*/  BRA `(.L_x_158) ;  /* 0x0000001000b87947 */ /* 0x000fea0003800000 */
.L_x_33:
[----:B------:R-:W-:Y:S01]  /*51a0*/  ISETP.GT.AND P4, PT, R4, 0x1, PT ;  /* 0x000000010400780c */ /* 0x000fe20003f84270 */
[----:B------:R-:W-:Y:S01]  /*51b0*/  ULDC.64 UR4, c[0x0][0x5c0] ;  /* 0x0001700000047ab9 */ /* 0x000fe20000000a00 */
[-C--:B------:R-:W-:Y:S01]  /*51c0*/  FMUL R5, R24, R88.reuse ;  /* 0x0000005818057220 */ /* 0x080fe20000400000 */
[----:B------:R-:W-:Y:S01]  /*51d0*/  LEA R6, P1, R104, UR4, 0x2 ;  /* 0x0000000468067c11 */ /* 0x000fe2000f8210ff */
[-C--:B------:R-:W-:Y:S01]  /*51e0*/  FMUL R25, R25, R88.reuse ;  /* 0x0000005819197220 */ /* 0x080fe20000400000 */
[C---:B------:R-:W-:Y:S01]  /*51f0*/  ISETP.GT.AND P0, PT, R3.reuse, RZ, P4 ;  /* 0x000000ff0300720c */ /* 0x040fe20002704270 */
[-C--:B------:R-:W-:Y:S01]  /*5200*/  FMUL R11, R26, R88.reuse ;  /* 0x000000581a0b7220 */ /* 0x080fe20000400000 */
[----:B------:R-:W-:Y:S01]  /*5210*/  ISETP.GT.AND P2, PT, R3, 0x8, P2 ;  /* 0x000000080300780c */ /* 0x000fe20001744270 */
[-C--:B------:R-:W-:Y:S01]  /*5220*/  FMUL R27, R27, R88.reuse ;  /* 0x000000581b1b7220 */ /* 0x080fe20000400000 */
[----:B------:R-:W-:Y:S01]  /*5230*/  LEA.HI.X R7, R104, UR5, R115, 0x2, P1 ;  /* 0x0000000568077c11 */ /* 0x000fe200088f1473 */
[-C--:B------:R-:W-:Y:S01]  /*5240*/  FMUL R29, R29, R88.reuse ;  /* 0x000000581d1d7220 */ /* 0x080fe20000400000 */
[----:B------:R-:W-:Y:S01]  /*5250*/  F2FP.TF32.F32.PACK_B R5, R5 ;  /* 0x00000005ff05723e */ /* 0x000fe200024050ff */
[-C--:B------:R-:W-:Y:S01]  /*5260*/  FMUL R31, R31, R88.reuse ;  /* 0x000000581f1f7220 */ /* 0x080fe20000400000 */
[C---:B------:R-:W-:Y:S01]  /*5270*/  SHF.L.U64.HI R9, R90.reuse, 0x2, R91 ;  /* 0x000000025a097819 */ /* 0x040fe2000001025b */
[----:B------:R-:W-:Y:S01]  /*5280*/  FMUL R33, R33, R88 ;  /* 0x0000005821217220 */ /* 0x000fe20000400000 */
[----:B------:R-:W-:Y:S01]  /*5290*/  LEA R8, P1, R90, R6, 0x2 ;  /* 0x000000065a087211 */ /* 0x000fe200078210ff */
[----:B------:R0:W-:Y:S01]  /*52a0*/  @P3 STG.E desc[UR36][R6.64], R5 ;  /* 0x0000000506003986 */ /* 0x0001e2000c101924 */
[----:B------:R-:W-:Y:S01]  /*52b0*/  F2FP.TF32.F32.PACK_B R25, R25 ;  /* 0x00000019ff19723e */ /* 0x000fe200024050ff */
[-C--:B------:R-:W-:Y:S01]  /*52c0*/  FMUL R13, R34, R88.reuse ;  /* 0x00000058220d7220 */ /* 0x080fe20000400000 */
[----:B------:R-:W-:Y:S01]  /*52d0*/  F2FP.TF32.F32.PACK_B R11, R11 ;  /* 0x0000000bff0b723e */ /* 0x000fe200024050ff */
[----:B------:R-:W-:Y:S01]  /*52e0*/  IMAD.X R9, R9, 0x1, R7, P1 ;  /* 0x0000000109097824 */ /* 0x000fe200008e0607 */
[C---:B------:R-:W-:Y:S01]  /*52f0*/  ISETP.GT.AND P3, PT, R4.reuse, 0x8, PT ;  /* 0x000000080400780c */ /* 0x040fe20003f64270 */
[----:B------:R-:W-:Y:S01]  /*5300*/  @P0 STG.E desc[UR36][R6.64+0x4], R25 ;  /* 0x0000041906000986 */ /* 0x000fe2000c101924 */
[----:B------:R-:W-:Y:S01]  /*5310*/  ISETP.GT.AND P0, PT, R4, 0x9, PT ;  /* 0x000000090400780c */ /* 0x000fe20003f04270 */
[-C--:B------:R-:W-:Y:S01]  /*5320*/  FMUL R35, R35, R88.reuse ;  /* 0x0000005823237220 */ /* 0x080fe20000400000 */
[C---:B------:R-:W-:Y:S01]  /*5330*/  ISETP.GT.AND P4, PT, R3.reuse, 0x8, P4 ;  /* 0x000000080300780c */ /* 0x040fe20002784270 */
[----:B------:R1:W-:Y:S01]  /*5340*/  @P2 STG.E desc[UR36][R8.64], R11 ;  /* 0x0000000b08002986 */ /* 0x0003e2000c101924 */
[C---:B------:R-:W-:Y:S01]  /*5350*/  ISETP.GT.AND P1, PT, R3.reuse, RZ, P3 ;  /* 0x000000ff0300720c */ /* 0x040fe20001f24270 */
[-C--:B0-----:R-:W-:Y:S01]  /*5360*/  FMUL R5, R28, R88.reuse ;  /* 0x000000581c057220 */ /* 0x081fe20000400000 */
[----:B------:R-:W-:Y:S01]  /*5370*/  ISETP.GT.AND P2, PT, R3, RZ, P0 ;  /* 0x000000ff0300720c */ /* 0x000fe20000744270 */
[-C--:B------:R-:W-:Y:S01]  /*5380*/  FMUL R37, R37, R88.reuse ;  /* 0x0000005825257220 */ /* 0x080fe20000400000 */
[----:B------:R-:W-:Y:S01]  /*5390*/  ISETP.GT.AND P3, PT, R3, 0x8, P3 ;  /* 0x000000080300780c */ /* 0x000fe20001f64270 */
[-C--:B------:R-:W-:Y:S01]  /*53a0*/  FMUL R39, R39, R88.reuse ;  /* 0x0000005827277220 */ /* 0x080fe20000400000 */
[----:B------:R-:W-:Y:S01]  /*53b0*/  F2FP.TF32.F32.PACK_B R27, R27 ;  /* 0x0000001bff1b723e */ /* 0x000fe200024050ff */
[-C--:B------:R-:W-:Y:S01]  /*53c0*/  FMUL R41, R41, R88.reuse ;  /* 0x0000005829297220 */ /* 0x080fe20000400000 */
[----:B------:R-:W-:Y:S01]  /*53d0*/  F2FP.TF32.F32.PACK_B R5, R5 ;  /* 0x00000005ff05723e */ /* 0x000fe200024050ff */
[-C--:B------:R-:W-:Y:S01]  /*53e0*/  FMUL R43, R43, R88.reuse ;  /* 0x000000582b2b7220 */ /* 0x080fe20000400000 */
[----:B------:R-:W-:Y:S01]  /*53f0*/  F2FP.TF32.F32.PACK_B R29, R29 ;  /* 0x0000001dff1d723e */ /* 0x000fe200024050ff */
[-C--:B-1----:R-:W-:Y:S01]  /*5400*/  FMUL R11, R30, R88.reuse ;  /* 0x000000581e0b7220 */ /* 0x082fe20000400000 */
[----:B------:R-:W-:Y:S01]  /*5410*/  @P4 STG.E desc[UR36][R8.64+0x4], R27 ;  /* 0x0000041b08004986 */ /* 0x000fe2000c101924 */
[C---:B------:R-:W-:Y:S01]  /*5420*/  ISETP.GT.AND P4, PT, R4.reuse, 0x11, PT ;  /* 0x000000110400780c */ /* 0x040fe20003f84270 */
[-C--:B------:R-:W-:Y:S01]  /*5430*/  FMUL R45, R45, R88.reuse ;  /* 0x000000582d2d7220 */ /* 0x080fe20000400000 */
[----:B------:R-:W-:Y:S01]  /*5440*/  ISETP.GT.AND P0, PT, R3, 0x8, P0 ;  /* 0x000000080300780c */ /* 0x000fe20000704270 */
[----:B------:R0:W-:Y:S01]  /*5450*/  @P1 STG.E desc[UR36][R6.64+0x20], R5 ;  /* 0x0000200506001986 */ /* 0x0001e2000c101924 */
[----:B------:R-:W-:Y:S01]  /*5460*/  F2FP.TF32.F32.PACK_B R11, R11 ;  /* 0x0000000bff0b723e */ /* 0x000fe200024050ff */
[-C--:B------:R-:W-:Y:S01]  /*5470*/  FMUL R47, R47, R88.reuse ;  /* 0x000000582f2f7220 */ /* 0x080fe20000400000 */
[----:B------:R-:W-:Y:S01]  /*5480*/  F2FP.TF32.F32.PACK_B R31, R31 ;  /* 0x0000001fff1f723e */ /* 0x000fe200024050ff */
[----:B------:R-:W-:Y:S01]  /*5490*/  @P2 STG.E desc[UR36][R6.64+0x24], R29 ;  /* 0x0000241d06002986 */ /* 0x000fe2000c101924 */
[----:B------:R-:W-:Y:S01]  /*54a0*/  ISETP.GT.AND P2, PT, R4, 0x10, PT ;  /* 0x000000100400780c */ /* 0x000fe20003f44270 */
[-C--:B------:R-:W-:Y:S01]  /*54b0*/  FMUL R49, R49, R88.reuse ;  /* 0x0000005831317220 */ /* 0x080fe20000400000 */
[----:B------:R-:W-:Y:S01]  /*54c0*/  F2FP.TF32.F32.PACK_B R33, R33 ;  /* 0x00000021ff21723e */ /* 0x000fe200024050ff */
[----:B------:R1:W-:Y:S01]  /*54d0*/  @P3 STG.E desc[UR36][R8.64+0x20], R11 ;  /* 0x0000200b08003986 */ /* 0x0003e2000c101924 */
[----:B------:R-:W-:Y:S01]  /*54e0*/  ISETP.GT.AND P1, PT, R3, RZ, P2 ;  /* 0x000000ff0300720c */ /* 0x000fe20001724270 */
[-C--:B------:R-:W-:Y:S01]  /*54f0*/  FMUL R51, R51, R88.reuse ;  /* 0x0000005833337220 */ /* 0x080fe20000400000 */
[C---:B------:R-:W-:Y:S01]  /*5500*/  ISETP.GT.AND P3, PT, R3.reuse, RZ, P4 ;  /* 0x000000ff0300720c */ /* 0x040fe20002764270 */
[-C--:B0-----:R-:W-:Y:S01]  /*5510*/  FMUL R5, R32, R88.reuse ;  /* 0x0000005820057220 */ /* 0x081fe20000400000 */
[----:B------:R-:W-:Y:S01]  /*5520*/  ISETP.GT.AND P2, PT, R3, 0x8, P2 ;  /* 0x000000080300780c */ /* 0x000fe20001744270 */
[----:B------:R-:W-:Y:S01]  /*5530*/  @P0 STG.E desc[UR36][R8.64+0x24], R31 ;  /* 0x0000241f08000986 */ /* 0x000fe2000c101924 */
[----:B------:R-:W-:Y:S01]  /*5540*/  F2FP.TF32.F32.PACK_B R13, R13 ;  /* 0x0000000dff0d723e */ /* 0x000fe200024050ff */
[-C--:B------:R-:W-:Y:S01]  /*5550*/  FMUL R53, R53, R88.reuse ;  /* 0x0000005835357220 */ /* 0x080fe20000400000 */
[----:B------:R-:W-:Y:S01]  /*5560*/  F2FP.TF32.F32.PACK_B R5, R5 ;  /* 0x00000005ff05723e */ /* 0x000fe200024050ff */
[-C--:B------:R-:W-:Y:S01]  /*5570*/  FMUL R55, R55, R88.reuse ;  /* 0x0000005837377220 */ /* 0x080fe20000400000 */
[----:B------:R-:W-:Y:S01]  /*5580*/  ISETP.GT.AND P0, PT, R4, 0x19, PT ;  /* 0x000000190400780c */ /* 0x000fe20003f04270 */
[-C--:B-1----:R-:W-:Y:S01]  /*5590*/  FMUL R11, R38, R88.reuse ;  /* 0x00000058260b7220 */ /* 0x082fe20000400000 */
        /* <DEDUP_REMOVED lines=16> */
[----:B------:R-:W-:Y:S01]  /*56a0*/  ISETP.GT.AND P4, PT, R4, 0x21, PT ;  /* 0x000000210400780c */ /* 0x000fe20003f84270 */
[-C--:B------:R-:W-:Y:S01]  /*56b0*/  FMUL R63, R63, R88.reuse ;  /* 0x000000583f3f7220 */ /* 0x080fe20000400000 */
[----:B------:R-:W-:Y:S01]  /*56c0*/  F2FP.TF32.F32.PACK_B R5, R5 ;  /* 0x00000005ff05723e */ /* 0x000fe200024050ff */
[-C--:B------:R-:W-:Y:S01]  /*56d0*/  FMUL R65, R65, R88.reuse ;  /* 0x0000005841417220 */ /* 0x080fe20000400000 */
[----:B------:R-:W-:Y:S01]  /*56e0*/  ISETP.GT.AND P0, PT, R3, 0x8, P0 ;  /* 0x000000080300780c */ /* 0x000fe20000704270 */
[-C--:B-1----:R-:W-:Y:S01]  /*56f0*/  FMUL R13, R42, R88.reuse ;  /* 0x000000582a0d7220 */ /* 0x082fe20000400000 */
[----:B------:R-:W-:Y:S01]  /*5700*/  F2FP.TF32.F32.PACK_B R39, R39 ;  /* 0x00000027ff27723e */ /* 0x000fe200024050ff */
        /* <DEDUP_REMOVED lines=13> */
[C---:B------:R-:W-:Y:S01]  /*57e0*/  ISETP.GT.AND P2, PT, R3.reuse, 0x8, P2 ;  /* 0x000000080300780c */ /* 0x040fe20001744270 */
[----:B------:R-:W-:Y:S01]  /*57f0*/  @P0 STG.E desc[UR36][R8.64+0x64], R39 ;  /* 0x0000642708000986 */ /* 0x000fe2000c101924 */
[----:B------:R-:W-:Y:S01]  /*5800*/  ISETP.GT.AND P4, PT, R3, 0x8, P4 ;  /* 0x000000080300780c */ /* 0x000fe20002784270 */
[-C--:B------:R-:W-:Y:S01]  /*5810*/  FMUL R73, R73, R88.reuse ;  /* 0x0000005849497220 */ /* 0x080fe20000400000 */
[----:B------:R-:W-:Y:S01]  /*5820*/  F2FP.TF32.F32.PACK_B R5, R5 ;  /* 0x00000005ff05723e */ /* 0x000fe200024050ff */
[-C--:B------:R-:W-:Y:S01]  /*5830*/  FMUL R75, R75, R88.reuse ;  /* 0x000000584b4b7220 */ /* 0x080fe20000400000 */
[----:B------:R-:W-:Y:S01]  /*5840*/  ISETP.GT.AND P0, PT, R4, 0x29, PT ;  /* 0x000000290400780c */ /* 0x000fe20003f04270 */
        /* <DEDUP_REMOVED lines=25> */
[----:B------:R-:W-:Y:S01]  /*59e0*/  ISETP.GT.AND P1, PT, R4, 0x31, PT ;  /* 0x000000310400780c */ /* 0x000fe20003f24270 */
[-C--:B------:R-:W-:Y:S01]  /*59f0*/  FMUL R85, R85, R88.reuse ;  /* 0x0000005855557220 */ /* 0x080fe20000400000 */
[----:B------:R-:W-:Y:S01]  /*5a00*/  F2FP.TF32.F32.PACK_B R13, R13 ;  /* 0x0000000dff0d723e */ /* 0x000fe200024050ff */
[----:B------:R-:W-:Y:S01]  /*5a10*/  @P2 STG.E desc[UR36][R6.64+0xa4], R45 ;  /* 0x0000a42d06002986 */ /* 0x000fe2000c101924 */
[----:B------:R-:W-:Y:S01]  /*5a20*/  ISETP.GT.AND P2, PT, R3, RZ, P4 ;  /* 0x000000ff0300720c */ /* 0x000fe20002744270 */
[----:B------:R-:W-:Y:S01]  /*5a30*/  FMUL R87, R87, R88 ;  /* 0x0000005857577220 */ /* 0x000fe20000400000 */
[----:B------:R-:W-:Y:S01]  /*5a40*/  F2FP.TF32.F32.PACK_B R53, R53 ;  /* 0x00000035ff35723e */ /* 0x000fe200024050ff */
[----:B------:R1:W-:Y:S01]  /*5a50*/  @P3 STG.E desc[UR36][R8.64+0xa0], R11 ;  /* 0x0000a00b08003986 */ /* 0x0003e2000c101924 */
[----:B------:R-:W-:-:S02]  /*5a60*/  ISETP.GT.AND P3, PT, R3, RZ, P1 ;  /* 0x000000ff0300720c */ /* 0x000fc40000f64270 */
[----:B------:R-:W-:Y:S01]  /*5a70*/  F2FP.TF32.F32.PACK_B R55, R55 ;  /* 0x00000037ff37723e */ /* 0x000fe200024050ff */
[-C--:B0-----:R-:W-:Y:S01]  /*5a80*/  FMUL R5, R48, R88.reuse ;  /* 0x0000005830057220 */ /* 0x081fe20000400000 */
[----:B------:R-:W-:Y:S01]  /*5a90*/  @P0 STG.E desc[UR36][R8.64+0xa4], R47 ;  /* 0x0000a42f08000986 */ /* 0x000fe2000c101924 */
[----:B------:R-:W-:Y:S02]  /*5aa0*/  ISETP.GT.AND P0, PT, R3, 0x8, P4 ;  /* 0x000000080300780c */ /* 0x000fe40002704270 */
[----:B------:R-:W-:Y:S02]  /*5ab0*/  F2FP.TF32.F32.PACK_B R57, R57 ;  /* 0x00000039ff39723e */ /* 0x000fe400024050ff */
[----:B------:R-:W-:Y:S01]  /*5ac0*/  F2FP.TF32.F32.PACK_B R5, R5 ;  /* 0x00000005ff05723e */ /* 0x000fe200024050ff */
[----:B-1----:R-:W-:Y:S01]  /*5ad0*/  FMUL R11, R54, R88 ;  /* 0x00000058360b7220 */ /* 0x002fe20000400000 */
[----:B------:R-:W-:-:S03]  /*5ae0*/  F2FP.TF32.F32.PACK_B R59, R59 ;  /* 0x0000003bff3b723e */ /* 0x000fc600024050ff */
[----:B------:R0:W-:Y:S01]  /*5af0*/  @P2 STG.E desc[UR36][R6.64+0xc0], R5 ;  /* 0x0000c00506002986 */ /* 0x0001e2000c101924 */
[C---:B------:R-:W-:Y:S02]  /*5b00*/  ISETP.GT.AND P2, PT, R4.reuse, 0x38, PT ;  /* 0x000000380400780c */ /* 0x040fe40003f44270 */
[----:B------:R-:W-:Y:S01]  /*5b10*/  F2FP.TF32.F32.PACK_B R11, R11 ;  /* 0x0000000bff0b723e */ /* 0x000fe200024050ff */
[----:B------:R-:W-:Y:S01]  /*5b20*/  @P3 STG.E desc[UR36][R6.64+0xc4], R49 ;  /* 0x0000c43106003986 */ /* 0x000fe2000c101924 */
[C---:B------:R-:W-:Y:S02]  /*5b30*/  ISETP.GT.AND P3, PT, R3.reuse, 0x8, P1 ;  /* 0x000000080300780c */ /* 0x040fe40000f64270 */
[----:B------:R-:W-:Y:S01]  /*5b40*/  ISETP.GT.AND P1, PT, R4, 0x39, PT ;  /* 0x000000390400780c */ /* 0x000fe20003f24270 */
[----:B------:R1:W-:Y:S01]  /*5b50*/  @P0 STG.E desc[UR36][R8.64+0xc0], R13 ;  /* 0x0000c00d08000986 */ /* 0x0003e2000c101924 */
[C---:B------:R-:W-:Y:S02]  /*5b60*/  ISETP.GT.AND P4, PT, R3.reuse, RZ, P2 ;  /* 0x000000ff0300720c */ /* 0x040fe40001784270 */
[C---:B------:R-:W-:Y:S01]  /*5b70*/  ISETP.GT.AND P0, PT, R3.reuse, RZ, P1 ;  /* 0x000000ff0300720c */ /* 0x040fe20000f04270 */
[----:B0-----:R-:W-:Y:S01]  /*5b80*/  FMUL R5, R52, R88 ;  /* 0x0000005834057220 */ /* 0x001fe20000400000 */
[----:B------:R-:W-:-:S02]  /*5b90*/  ISETP.GT.AND P2, PT, R3, 0x8, P2 ;  /* 0x000000080300780c */ /* 0x000fc40001744270 */
[----:B------:R-:W-:Y:S02]  /*5ba0*/  F2FP.TF32.F32.PACK_B R61, R61 ;  /* 0x0000003dff3d723e */ /* 0x000fe400024050ff */
[----:B------:R-:W-:Y:S01]  /*5bb0*/  F2FP.TF32.F32.PACK_B R5, R5 ;  /* 0x00000005ff05723e */ /* 0x000fe200024050ff */
[----:B------:R-:W-:Y:S01]  /*5bc0*/  @P3 STG.E desc[UR36][R8.64+0xc4], R51 ;  /* 0x0000c43308003986 */ /* 0x000fe2000c101924 */
[C---:B------:R-:W-:Y:S01]  /*5bd0*/  ISETP.GT.AND P3, PT, R3.reuse, 0x8, P1 ;  /* 0x000000080300780c */ /* 0x040fe20000f64270 */
[----:B-1----:R-:W-:Y:S01]  /*5be0*/  FMUL R13, R58, R88 ;  /* 0x000000583a0d7220 */ /* 0x002fe20000400000 */
[C---:B------:R-:W-:Y:S01]  /*5bf0*/  ISETP.GT.AND P1, PT, R4.reuse, 0x40, PT ;  /* 0x000000400400780c */ /* 0x040fe20003f24270 */
[----:B------:R0:W-:Y:S01]  /*5c00*/  @P4 STG.E desc[UR36][R6.64+0xe0], R5 ;  /* 0x0000e00506004986 */ /* 0x0001e2000c101924 */
[----:B------:R-:W-:Y:S02]  /*5c10*/  F2FP.TF32.F32.PACK_B R63, R63 ;  /* 0x0000003fff3f723e */ /* 0x000fe400024050ff */
[----:B------:R-:W-:Y:S01]  /*5c20*/  ISETP.GT.AND P4, PT, R3, RZ, P1 ;  /* 0x000000ff0300720c */ /* 0x000fe20000f84270 */
[----:B------:R-:W-:Y:S01]  /*5c30*/  @P0 STG.E desc[UR36][R6.64+0xe4], R53 ;  /* 0x0000e43506000986 */ /* 0x000fe2000c101924 */
[----:B------:R-:W-:-:S02]  /*5c40*/  ISETP.GT.AND P0, PT, R4, 0x41, PT ;  /* 0x000000410400780c */ /* 0x000fc40003f04270 */
[C---:B------:R-:W-:Y:S01]  /*5c50*/  ISETP.GT.AND P1, PT, R3.reuse, 0x8, P1 ;  /* 0x000000080300780c */ /* 0x040fe20000f24270 */
[----:B------:R1:W-:Y:S01]  /*5c60*/  @P2 STG.E desc[UR36][R8.64+0xe0], R11 ;  /* 0x0000e00b08002986 */ /* 0x0003e2000c101924 */
[C---:B------:R-:W-:Y:S02]  /*5c70*/  ISETP.GT.AND P2, PT, R3.reuse, RZ, P0 ;  /* 0x000000ff0300720c */ /* 0x040fe40000744270 */
[----:B------:R-:W-:Y:S01]  /*5c80*/  F2FP.TF32.F32.PACK_B R13, R13 ;  /* 0x0000000dff0d723e */ /* 0x000fe200024050ff */
[-C--:B0-----:R-:W-:Y:S01]  /*5c90*/  FMUL R5, R56, R88.reuse ;  /* 0x0000005838057220 */ /* 0x081fe20000400000 */
[----:B------:R-:W-:Y:S01]  /*5ca0*/  @P3 STG.E desc[UR36][R8.64+0xe4], R55 ;  /* 0x0000e43708003986 */ /* 0x000fe2000c101924 */
[----:B------:R-:W-:Y:S02]  /*5cb0*/  ISETP.GT.AND P3, PT, R3, 0x8, P0 ;  /* 0x000000080300780c */ /* 0x000fe40000764270 */
[----:B------:R-:W-:Y:S02]  /*5cc0*/  ISETP.GT.AND P0, PT, R4, 0x49, PT ;  /* 0x000000490400780c */ /* 0x000fe40003f04270 */
[----:B------:R-:W-:Y:S01]  /*5cd0*/  F2FP.TF32.F32.PACK_B R5, R5 ;  /* 0x00000005ff05723e */ /* 0x000fe200024050ff */
[----:B-1----:R-:W-:Y:S01]  /*5ce0*/  FMUL R11, R62, R88 ;  /* 0x000000583e0b7220 */ /* 0x002fe20000400000 */
[----:B------:R-:W-:-:S03]  /*5cf0*/  F2FP.TF32.F32.PACK_B R65, R65 ;  /* 0x00000041ff41723e */ /* 0x000fc600024050ff */
[----:B------:R0:W-:Y:S01]  /*5d00*/  @P4 STG.E desc[UR36][R6.64+0x100], R5 ;  /* 0x0001000506004986 */ /* 0x0001e2000c101924 */
[----:B------:R-:W-:Y:S02]  /*5d10*/  F2FP.TF32.F32.PACK_B R67, R67 ;  /* 0x00000043ff43723e */ /* 0x000fe400024050ff */
[----:B------:R-:W-:Y:S01]  /*5d20*/  F2FP.TF32.F32.PACK_B R11, R11 ;  /* 0x0000000bff0b723e */ /* 0x000fe200024050ff */
[----:B------:R-:W-:Y:S01]  /*5d30*/  @P2 STG.E desc[UR36][R6.64+0x104], R57 ;  /* 0x0001043906002986 */ /* 0x000fe2000c101924 */
[----:B------:R-:W-:Y:S02]  /*5d40*/  ISETP.GT.AND P2, PT, R4, 0x48, PT ;  /* 0x000000480400780c */ /* 0x000fe40003f44270 */
[----:B------:R-:W-:Y:S01]  /*5d50*/  F2FP.TF32.F32.PACK_B R69, R69 ;  /* 0x00000045ff45723e */ /* 0x000fe200024050ff */
[----:B------:R1:W-:Y:S01]  /*5d60*/  @P1 STG.E desc[UR36][R8.64+0x100], R13 ;  /* 0x0001000d08001986 */ /* 0x0003e2000c101924 */
[C---:B------:R-:W-:Y:S02]  /*5d70*/  ISETP.GT.AND P4, PT, R3.reuse, RZ, P2 ;  /* 0x000000ff0300720c */ /* 0x040fe40001784270 */
[C---:B------:R-:W-:Y:S01]  /*5d80*/  ISETP.GT.AND P1, PT, R3.reuse, RZ, P0 ;  /* 0x000000ff0300720c */ /* 0x040fe20000724270 */
[----:B0-----:R-:W-:Y:S01]  /*5d90*/  FMUL R5, R60, R88 ;  /* 0x000000583c057220 */ /* 0x001fe20000400000 */
[C---:B------:R-:W-:Y:S01]  /*5da0*/  ISETP.GT.AND P2, PT, R3.reuse, 0x8, P2 ;  /* 0x000000080300780c */ /* 0x040fe20001744270 */
[----:B------:R-:W-:Y:S01]  /*5db0*/  @P3 STG.E desc[UR36][R8.64+0x104], R59 ;  /* 0x0001043b08003986 */ /* 0x000fe2000c101924 */
[----:B------:R-:W-:-:S02]  /*5dc0*/  ISETP.GT.AND P3, PT, R3, 0x8, P0 ;  /* 0x000000080300780c */ /* 0x000fc40000764270 */
[----:B------:R-:W-:Y:S02]  /*5dd0*/  F2FP.TF32.F32.PACK_B R5, R5 ;  /* 0x00000005ff05723e */ /* 0x000fe400024050ff */
[----:B------:R-:W-:Y:S01]  /*5de0*/  ISETP.GT.AND P0, PT, R4, 0x51, PT ;  /* 0x000000510400780c */ /* 0x000fe20003f04270 */
[----:B-1----:R-:W-:Y:S01]  /*5df0*/  FMUL R13, R66, R88 ;  /* 0x00000058420d7220 */ /* 0x002fe20000400000 */
[----:B------:R-:W-:Y:S01]  /*5e00*/  F2FP.TF32.F32.PACK_B R71, R71 ;  /* 0x00000047ff47723e */ /* 0x000fe200024050ff */
[----:B------:R0:W-:Y:S01]  /*5e10*/  @P4 STG.E desc[UR36][R6.64+0x120], R5 ;  /* 0x0001200506004986 */ /* 0x0001e2000c101924 */
[----:B------:R-:W-:Y:S02]  /*5e20*/  F2FP.TF32.F32.PACK_B R73, R73 ;  /* 0x00000049ff49723e */ /* 0x000fe400024050ff */
[----:B------:R-:W-:Y:S01]  /*5e30*/  F2FP.TF32.F32.PACK_B R13, R13 ;  /* 0x0000000dff0d723e */ /* 0x000fe200024050ff */
[----:B------:R-:W-:Y:S01]  /*5e40*/  @P1 STG.E desc[UR36][R6.64+0x124], R61 ;  /* 0x0001243d06001986 */ /* 0x000fe2000c101924 */
[----:B------:R-:W-:-:S02]  /*5e50*/  ISETP.GT.AND P1, PT, R4, 0x50, PT ;  /* 0x000000500400780c */ /* 0x000fc40003f24270 */
[----:B------:R-:W-:Y:S01]  /*5e60*/  F2FP.TF32.F32.PACK_B R75, R75 ;  /* 0x0000004bff4b723e */ /* 0x000fe200024050ff */
[----:B------:R1:W-:Y:S01]  /*5e70*/  @P2 STG.E desc[UR36][R8.64+0x120], R11 ;  /* 0x0001200b08002986 */ /* 0x0003e2000c101924 */
[C---:B------:R-:W-:Y:S02]  /*5e80*/  ISETP.GT.AND P4, PT, R3.reuse, RZ, P1 ;  /* 0x000000ff0300720c */ /* 0x040fe40000f84270 */
[C---:B------:R-:W-:Y:S01]  /*5e90*/  ISETP.GT.AND P2, PT, R3.reuse, RZ, P0 ;  /* 0x000000ff0300720c */ /* 0x040fe20000744270 */
[----:B0-----:R-:W-:Y:S01]  /*5ea0*/  FMUL R5, R64, R88 ;  /* 0x0000005840057220 */ /* 0x001fe20000400000 */
[C---:B------:R-:W-:Y:S01]  /*5eb0*/  ISETP.GT.AND P1, PT, R3.reuse, 0x8, P1 ;  /* 0x000000080300780c */ /* 0x040fe20000f24270 */
[----:B------:R-:W-:Y:S01]  /*5ec0*/  @P3 STG.E desc[UR36][R8.64+0x124], R63 ;  /* 0x0001243f08003986 */ /* 0x000fe2000c101924 */
[----:B------:R-:W-:Y:S02]  /*5ed0*/  ISETP.GT.AND P3, PT, R3, 0x8, P0 ;  /* 0x000000080300780c */ /* 0x000fe40000764270 */
[----:B------:R-:W-:-:S02]  /*5ee0*/  F2FP.TF32.F32.PACK_B R5, R5 ;  /* 0x00000005ff05723e */ /* 0x000fc400024050ff */
[----:B------:R-:W-:Y:S01]  /*5ef0*/  ISETP.GT.AND P0, PT, R4, 0x59, PT ;  /* 0x000000590400780c */ /* 0x000fe20003f04270 */
[----:B-1----:R-:W-:Y:S01]  /*5f00*/  FMUL R11, R70, R88 ;  /* 0x00000058460b7220 */ /* 0x002fe20000400000 */
[----:B------:R-:W-:Y:S01]  /*5f10*/  F2FP.TF32.F32.PACK_B R77, R77 ;  /* 0x0000004dff4d723e */ /* 0x000fe200024050ff */
[----:B------:R0:W-:Y:S01]  /*5f20*/  @P4 STG.E desc[UR36][R6.64+0x140], R5 ;  /* 0x0001400506004986 */ /* 0x0001e2000c101924 */
[----:B------:R-:W-:Y:S02]  /*5f30*/  F2FP.TF32.F32.PACK_B R79, R79 ;  /* 0x0000004fff4f723e */ /* 0x000fe400024050ff */
[----:B------:R-:W-:Y:S01]  /*5f40*/  F2FP.TF32.F32.PACK_B R11, R11 ;  /* 0x0000000bff0b723e */ /* 0x000fe200024050ff */
[----:B------:R-:W-:Y:S01]  /*5f50*/  @P2 STG.E desc[UR36][R6.64+0x144], R65 ;  /* 0x0001444106002986 */ /* 0x000fe2000c101924 */
[----:B------:R-:W-:Y:S02]  /*5f60*/  ISETP.GT.AND P2, PT, R4, 0x58, PT ;  /* 0x000000580400780c */ /* 0x000fe40003f44270 */
[----:B------:R-:W-:Y:S01]  /*5f70*/  F2FP.TF32.F32.PACK_B R81, R81 ;  /* 0x00000051ff51723e */ /* 0x000fe200024050ff */
[----:B------:R1:W-:Y:S01]  /*5f80*/  @P1 STG.E desc[UR36][R8.64+0x140], R13 ;  /* 0x0001400d08001986 */ /* 0x0003e2000c101924 */
[----:B------:R-:W-:-:S02]  /*5f90*/  ISETP.GT.AND P4, PT, R3, RZ, P2 ;  /* 0x000000ff0300720c */ /* 0x000fc40001784270 */
[C---:B------:R-:W-:Y:S01]  /*5fa0*/  ISETP.GT.AND P1, PT, R3.reuse, RZ, P0 ;  /* 0x000000ff0300720c */ /* 0x040fe20000724270 */
[-C--:B0-----:R-:W-:Y:S01]  /*5fb0*/  FMUL R5, R68, R88.reuse ;  /* 0x0000005844057220 */ /* 0x081fe20000400000 */
[C---:B------:R-:W-:Y:S01]  /*5fc0*/  ISETP.GT.AND P2, PT, R3.reuse, 0x8, P2 ;  /* 0x000000080300780c */ /* 0x040fe20001744270 */
[----:B------:R-:W-:Y:S01]  /*5fd0*/  @P3 STG.E desc[UR36][R8.64+0x144], R67 ;  /* 0x0001444308003986 */ /* 0x000fe2000c101924 */
[----:B------:R-:W-:Y:S02]  /*5fe0*/  ISETP.GT.AND P3, PT, R3, 0x8, P0 ;  /* 0x000000080300780c */ /* 0x000fe40000764270 */
[----:B------:R-:W-:Y:S02]  /*5ff0*/  F2FP.TF32.F32.PACK_B R5, R5 ;  /* 0x00000005ff05723e */ /* 0x000fe400024050ff */
[----:B------:R-:W-:Y:S01]  /*6000*/  ISETP.GT.AND P0, PT, R4, 0x61, PT ;  /* 0x000000610400780c */ /* 0x000fe20003f04270 */
[----:B-1----:R-:W-:Y:S01]  /*6010*/  FMUL R13, R74, R88 ;  /* 0x000000584a0d7220 */ /* 0x002fe20000400000 */
[----:B------:R-:W-:Y:S01]  /*6020*/  F2FP.TF32.F32.PACK_B R15, R15 ;  /* 0x0000000fff0f723e */ /* 0x000fe200024050ff */
[----:B------:R0:W-:Y:S01]  /*6030*/  @P4 STG.E desc[UR36][R6.64+0x160], R5 ;  /* 0x0001600506004986 */ /* 0x0001e2000c101924 */
[----:B------:R-:W-:-:S02]  /*6040*/  F2FP.TF32.F32.PACK_B R83, R83 ;  /* 0x00000053ff53723e */ /* 0x000fc400024050ff */
        /* <DEDUP_REMOVED lines=15> */
[----:B------:R0:W-:Y:S03]  /*6140*/  @P4 STG.E desc[UR36][R6.64+0x180], R5 ;  /* 0x0001800506004986 */ /* 0x0001e6000c101924 */
[----:B------:R-:W-:Y:S01]  /*6150*/  F2FP.TF32.F32.PACK_B R11, R11 ;  /* 0x0000000bff0b723e */ /* 0x000fe200024050ff */
[----:B------:R-:W-:Y:S01]  /*6160*/  @P2 STG.E desc[UR36][R6.64+0x184], R73 ;  /* 0x0001844906002986 */ /* 0x000fe2000c101924 */
[----:B------:R-:W-:-:S03]  /*6170*/  ISETP.GT.AND P2, PT, R4, 0x68, PT ;  /* 0x000000680400780c */ /* 0x000fc60003f44270 */
[----:B------:R1:W-:Y:S01]  /*6180*/  @P1 STG.E desc[UR36][R8.64+0x180], R13 ;  /* 0x0001800d08001986 */ /* 0x0003e2000c101924 */
[C---:B------:R-:W-:Y:S02]  /*6190*/  ISETP.GT.AND P4, PT, R3.reuse, RZ, P2 ;  /* 0x000000ff0300720c */ /* 0x040fe40001784270 */
[C---:B------:R-:W-:Y:S01]  /*61a0*/  ISETP.GT.AND P1, PT, R3.reuse, RZ, P0 ;  /* 0x000000ff0300720c */ /* 0x040fe20000724270 */
[-C--:B0-----:R-:W-:Y:S01]  /*61b0*/  FMUL R5, R76, R88.reuse ;  /* 0x000000584c057220 */ /* 0x081fe20000400000 */
[C---:B------:R-:W-:Y:S01]  /*61c0*/  ISETP.GT.AND P2, PT, R3.reuse, 0x8, P2 ;  /* 0x000000080300780c */ /* 0x040fe20001744270 */
[----:B------:R-:W-:Y:S01]  /*61d0*/  @P3 STG.E desc[UR36][R8.64+0x184], R75 ;  /* 0x0001844b08003986 */ /* 0x000fe2000c101924 */
[----:B------:R-:W-:Y:S02]  /*61e0*/  ISETP.GT.AND P3, PT, R4, 0x71, PT ;  /* 0x000000710400780c */ /* 0x000fe40003f64270 */
[----:B------:R-:W-:Y:S02]  /*61f0*/  F2FP.TF32.F32.PACK_B R5, R5 ;  /* 0x00000005ff05723e */ /* 0x000fe400024050ff */
[----:B------:R-:W-:Y:S01]  /*6200*/  ISETP.GT.AND P0, PT, R3, 0x8, P0 ;  /* 0x000000080300780c */ /* 0x000fe20000704270 */
[----:B-1----:R-:W-:-:S02]  /*6210*/  FMUL R13, R80, R88 ;  /* 0x00000058500d7220 */ /* 0x002fc40000400000 */
[----:B------:R-:W-:Y:S03]  /*6220*/  @P4 STG.E desc[UR36][R6.64+0x1a0], R5 ;  /* 0x0001a00506004986 */ /* 0x000fe6000c101924 */
[----:B------:R-:W-:Y:S01]  /*6230*/  F2FP.TF32.F32.PACK_B R13, R13 ;  /* 0x0000000dff0d723e */ /* 0x000fe200024050ff */
[----:B------:R-:W-:Y:S01]  /*6240*/  @P1 STG.E desc[UR36][R6.64+0x1a4], R77 ;  /* 0x0001a44d06001986 */ /* 0x000fe2000c101924 */
[----:B------:R-:W-:-:S03]  /*6250*/  ISETP.GT.AND P1, PT, R4, 0x70, PT ;  /* 0x000000700400780c */ /* 0x000fc60003f24270 */
[----:B------:R0:W-:Y:S01]  /*6260*/  @P2 STG.E desc[UR36][R8.64+0x1a0], R11 ;  /* 0x0001a00b08002986 */ /* 0x0001e2000c101924 */
[C---:B------:R-:W-:Y:S02]  /*6270*/  ISETP.GT.AND P4, PT, R3.reuse, RZ, P1 ;  /* 0x000000ff0300720c */ /* 0x040fe40000f84270 */
[C---:B------:R-:W-:Y:S01]  /*6280*/  ISETP.GT.AND P2, PT, R3.reuse, RZ, P3 ;  /* 0x000000ff0300720c */ /* 0x040fe20001f44270 */
[----:B------:R-:W-:Y:S01]  /*6290*/  @P0 STG.E desc[UR36][R8.64+0x1a4], R79 ;  /* 0x0001a44f08000986 */ /* 0x000fe2000c101924 */
[C---:B------:R-:W-:Y:S02]  /*62a0*/  ISETP.GT.AND P1, PT, R3.reuse, 0x8, P1 ;  /* 0x000000080300780c */ /* 0x040fe40000f24270 */
[----:B------:R-:W-:Y:S02]  /*62b0*/  ISETP.GT.AND P0, PT, R4, 0x78, PT ;  /* 0x000000780400780c */ /* 0x000fe40003f04270 */
[----:B------:R-:W-:Y:S01]  /*62c0*/  ISETP.GT.AND P3, PT, R3, 0x8, P3 ;  /* 0x000000080300780c */ /* 0x000fe20001f64270 */
[----:B0-----:R-:W-:-:S04]  /*62d0*/  FMUL R11, R86, R88 ;  /* 0x00000058560b7220 */ /* 0x001fc80000400000 */
[----:B------:R-:W-:Y:S01]  /*62e0*/  @P4 STG.E desc[UR36][R6.64+0x1c0], R13 ;  /* 0x0001c00d06004986 */ /* 0x000fe2000c101924 */
[----:B------:R-:W-:Y:S01]  /*62f0*/  ISETP.GT.AND P4, PT, R4, 0x79, PT ;  /* 0x000000790400780c */ /* 0x000fe20003f84270 */
[----:B------:R-:W-:Y:S01]  /*6300*/  @P2 IMAD.MOV.U32 R4, RZ, RZ, R6 ;  /* 0x000000ffff042224 */ /* 0x000fe200078e0006 */
[----:B------:R-:W-:Y:S01]  /*6310*/  F2FP.TF32.F32.PACK_B R11, R11 ;  /* 0x0000000bff0b723e */ /* 0x000fe200024050ff */
[----:B------:R-:W-:-:S05]  /*6320*/  @P2 IMAD.MOV.U32 R5, RZ, RZ, R7 ;  /* 0x000000ffff052224 */ /* 0x000fca00078e0007 */
[----:B------:R0:W-:Y:S01]  /*6330*/  @P2 STG.E desc[UR36][R4.64+0x1c4], R81 ;  /* 0x0001c45104002986 */ /* 0x0001e2000c101924 */
[C---:B------:R-:W-:Y:S02]  /*6340*/  ISETP.GT.AND P2, PT, R3.reuse, RZ, P4 ;  /* 0x000000ff0300720c */ /* 0x040fe40002744270 */
[----:B------:R-:W-:Y:S01]  /*6350*/  ISETP.GT.AND P4, PT, R3, 0x8, P4 ;  /* 0x000000080300780c */ /* 0x000fe20002784270 */
[----:B0-----:R-:W-:Y:S02]  /*6360*/  @P1 IMAD.MOV.U32 R4, RZ, RZ, R8 ;  /* 0x000000ffff041224 */ /* 0x001fe400078e0008 */
[----:B------:R-:W-:-:S05]  /*6370*/  @P1 IMAD.MOV.U32 R5, RZ, RZ, R9 ;  /* 0x000000ffff051224 */ /* 0x000fca00078e0009 */
[----:B------:R0:W-:Y:S01]  /*6380*/  @P1 STG.E desc[UR36][R4.64+0x1c0], R15 ;  /* 0x0001c00f04001986 */ /* 0x0001e2000c101924 */
[C---:B------:R-:W-:Y:S02]  /*6390*/  ISETP.GT.AND P1, PT, R3.reuse, RZ, P0 ;  /* 0x000000ff0300720c */ /* 0x040fe40000724270 */
[----:B------:R-:W-:Y:S01]  /*63a0*/  ISETP.GT.AND P0, PT, R3, 0x8, P0 ;  /* 0x000000080300780c */ /* 0x000fe20000704270 */
[----:B------:R-:W-:-:S05]  /*63b0*/  FMUL R3, R84, R88 ;  /* 0x0000005854037220 */ /* 0x000fca0000400000 */
[----:B------:R-:W-:Y:S01]  /*63c0*/  F2FP.TF32.F32.PACK_B R3, R3 ;  /* 0x00000003ff03723e */ /* 0x000fe200024050ff */
[----:B0-----:R-:W-:Y:S02]  /*63d0*/  @P3 IMAD.MOV.U32 R4, RZ, RZ, R8 ;  /* 0x000000ffff043224 */ /* 0x001fe400078e0008 */
[----:B------:R-:W-:-:S05]  /*63e0*/  @P3 IMAD.MOV.U32 R5, RZ, RZ, R9 ;  /* 0x000000ffff053224 */ /* 0x000fca00078e0009 */
[----:B------:R0:W-:Y:S02]  /*63f0*/  @P3 STG.E desc[UR36][R4.64+0x1c4], R83 ;  /* 0x0001c45304003986 */ /* 0x0001e4000c101924 */
[----:B0-----:R-:W-:Y:S02]  /*6400*/  @P1 IMAD.MOV.U32 R4, RZ, RZ, R6 ;  /* 0x000000ffff041224 */ /* 0x001fe400078e0006 */
[----:B------:R-:W-:-:S05]  /*6410*/  @P1 IMAD.MOV.U32 R5, RZ, RZ, R7 ;  /* 0x000000ffff051224 */ /* 0x000fca00078e0007 */
[----:B------:R0:W-:Y:S04]  /*6420*/  @P1 STG.E desc[UR36][R4.64+0x1e0], R3 ;  /* 0x0001e00304001986 */ /* 0x0001e8000c101924 */
[----:B------:R1:W-:Y:S01]  /*6430*/  @P2 STG.E desc[UR36][R6.64+0x1e4], R85 ;  /* 0x0001e45506002986 */ /* 0x0003e2000c101924 */
[----:B0-----:R-:W-:Y:S02]  /*6440*/  @P0 IMAD.MOV.U32 R4, RZ, RZ, R8 ;  /* 0x000000ffff040224 */ /* 0x001fe400078e0008 */
[----:B------:R-:W-:-:S05]  /*6450*/  @P0 IMAD.MOV.U32 R5, RZ, RZ, R9 ;  /* 0x000000ffff050224 */ /* 0x000fca00078e0009 */
[----:B------:R1:W-:Y:S04]  /*6460*/  @P0 STG.E desc[UR36][R4.64+0x1e0], R11 ;  /* 0x0001e00b04000986 */ /* 0x0003e8000c101924 */
[----:B------:R1:W-:Y:S02]  /*6470*/  @P4 STG.E desc[UR36][R8.64+0x1e4], R87 ;  /* 0x0001e45708004986 */ /* 0x0003e4000c101924 */
.L_x_158:
[----:B------:R-:W-:Y:S05]  /*6480*/  BSYNC B0 ;  /* 0x0000000000007941 */ /* 0x000fea0003800000 */
.L_x_32:
[----:B------:R-:W-:Y:S01]  /*6490*/  IADD3 R16, P0, R16, UR38, RZ ;  /* 0x0000002610107c10 */ /* 0x000fe2000ff1e0ff */
[----:B------:R-:W-:Y:S01]  /*64a0*/  ULDC.64 UR4, c[0x0][0x650] ;  /* 0x0001940000047ab9 */ /* 0x000fe20000000a00 */
[----:B------:R-:W-:Y:S01]  /*64b0*/  PRMT R3, RZ, 0x7610, R3 ;  /* 0x00007610ff037816 */ /* 0x000fe20000000003 */
[----:B------:R-:W-:Y:S01]  /*64c0*/  IMAD.MOV.U32 R100, RZ, RZ, -0x1 ;  /* 0xffffffffff647424 */ /* 0x000fe200078e00ff */
[----:B------:R-:W-:Y:S01]  /*64d0*/  IADD3.X R17, R17, UR41, RZ, P0, !PT ;  /* 0x0000002911117c10 */ /* 0x000fe200087fe4ff */
[----:B--2---:R-:W-:Y:S01]  /*64e0*/  IMAD.MOV.U32 R99, RZ, RZ, -0x1 ;  /* 0xffffffffff637424 */ /* 0x004fe200078e00ff */
[----:B------:R-:W-:-:S04]  /*64f0*/  ISETP.GE.U32.AND P0, PT, R16, UR4, PT ;  /* 0x0000000410007c0c */ /* 0x000fc8000bf06070 */
[----:B------:R-:W-:-:S13]  /*6500*/  ISETP.GE.U32.AND.EX P0, PT, R17, UR5, PT, P0 ;  /* 0x0000000511007c0c */ /* 0x000fda000bf06100 */
[----:B------:R-:W-:Y:S05]  /*6510*/  @P0 BRA `(.L_x_159) ;  /* 0x00000004004c0947 */ /* 0x000fea0003800000 */
[----:B01----:R-:W0:Y:S01]  /*6520*/  LDC.64 R10, c[0x0][0x628] ;  /* 0x00018a00ff0a7b82 */ /* 0x003e220000000a00 */
[----:B----4-:R-:W1:Y:S01]  /*6530*/  S2R R12, SR_CTAID.X ;  /* 0x00000000000c7919 */ /* 0x010e620000002500 */
[----:B---3--:R-:W-:Y:S02]  /*6540*/  IMAD.MOV.U32 R8, RZ, RZ, R16 ;  /* 0x000000ffff087224 */ /* 0x008fe400078e0010 */
[----:B------:R-:W-:Y:S01]  /*6550*/  IMAD.MOV.U32 R9, RZ, RZ, R17 ;  /* 0x000000ffff097224 */ /* 0x000fe200078e0011 */
[----:B------:R-:W2:Y:S03]  /*6560*/  S2R R20, SR_CTAID.Y ;  /* 0x0000000000147919 */ /* 0x000ea60000002600 */
[----:B------:R-:W3:Y:S08]  /*6570*/  LDC R0, c[0x0][0x630] ;  /* 0x00018c00ff007b82 */ /* 0x000ef00000000800 */
[----:B------:R-:W4:Y:S01]  /*6580*/  LDC.64 R14, c[0x0][0x620] ;  /* 0x00018800ff0e7b82 */ /* 0x000f220000000a00 */
[----:B0-----:R-:W-:-:S04]  /*6590*/  ISETP.NE.U32.AND P0, PT, R10, RZ, PT ;  /* 0x000000ff0a00720c */ /* 0x001fc80003f05070 */
[----:B------:R-:W-:-:S13]  /*65a0*/  ISETP.NE.AND.EX P0, PT, R11, RZ, PT, P0 ;  /* 0x000000ff0b00720c */ /* 0x000fda0003f05300 */
[----:B-1234-:R-:W-:Y:S05]  /*65b0*/  @!P0 BRA `(.L_x_160) ;  /* 0x0000000000288947 */ /* 0x01efea0003800000 */
        /* <DEDUP_REMOVED lines=10> */
.L_x_160:
[-CC-:B------:R-:W-:Y:S01]  /*6660*/  SHF.R.U64 R99, R8, R0.reuse, R9.reuse ;  /* 0x0000000008637219 */ /* 0x180fe20000001209 */
[----:B------:R-:W0:Y:S01]  /*6670*/  LDC.64 R26, c[0x0][0x640] ;  /* 0x00019000ff1a7b82 */ /* 0x000e220000000a00 */
[----:B------:R-:W-:Y:S01]  /*6680*/  SHF.R.U32.HI R0, RZ, R0, R9 ;  /* 0x00000000ff007219 */ /* 0x000fe20000011609 */
[----:B------:R-:W-:Y:S01]  /*6690*/  ULDC UR4, c[0x0][0x150] ;  /* 0x0000540000047ab9 */ /* 0x000fe20000000800 */
[----:B------:R-:W-:Y:S02]  /*66a0*/  IADD3 R3, P0, RZ, -R99, RZ ;  /* 0x80000063ff037210 */ /* 0x000fe40007f1e0ff */
[----:B------:R-:W-:-:S03]  /*66b0*/  I2FP.F32.U32 R7, R12 ;  /* 0x0000000c00077245 */ /* 0x000fc60000201000 */
[----:B------:R-:W1:Y:S01]  /*66c0*/  LDC R6, c[0x0][0x618] ;  /* 0x00018600ff067b82 */ /* 0x000e620000000800 */
[----:B------:R-:W-:Y:S02]  /*66d0*/  IMAD.X R5, RZ, RZ, ~R0, P0 ;  /* 0x000000ffff057224 */ /* 0x000fe400000e0e00 */
[----:B------:R-:W-:Y:S01]  /*66e0*/  FMUL R7, R7, UR4 ;  /* 0x0000000407077c20 */ /* 0x000fe20008400000 */
[----:B------:R-:W-:Y:S01]  /*66f0*/  ULDC UR4, c[0x0][0x154] ;  /* 0x0000550000047ab9 */ /* 0x000fe20000000800 */
[-C--:B------:R-:W-:Y:S02]  /*6700*/  IMAD R0, R5, R14.reuse, RZ ;  /* 0x0000000e05007224 */ /* 0x080fe400078e02ff */
[C---:B------:R-:W-:Y:S01]  /*6710*/  IMAD.WIDE.U32 R4, R3.reuse, R14, R16 ;  /* 0x0000000e03047225 */ /* 0x040fe200078e0010 */
[----:B------:R-:W2:Y:S01]  /*6720*/  LDC R11, c[0x0][0x608] ;  /* 0x00018200ff0b7b82 */ /* 0x000ea20000000800 */
[----:B------:R-:W3:Y:S02]  /*6730*/  F2I.U32.TRUNC.NTZ R7, R7 ;  /* 0x0000000700077305 */ /* 0x000ee4000020f000 */
[----:B------:R-:W-:-:S04]  /*6740*/  IMAD R3, R3, R15, R0 ;  /* 0x0000000f03037224 */ /* 0x000fc800078e0200 */
[----:B------:R-:W-:Y:S01]  /*6750*/  IMAD.IADD R3, R5, 0x1, R3 ;  /* 0x0000000105037824 */ /* 0x000fe200078e0203 */
[----:B------:R-:W4:Y:S01]  /*6760*/  LDC R8, c[0x0][0x658] ;  /* 0x00019600ff087b82 */ /* 0x000f220000000800 */
[----:B------:R-:W-:Y:S02]  /*6770*/  I2FP.F32.U32 R5, R20 ;  /* 0x0000001400057245 */ /* 0x000fe40000201000 */
[----:B0-----:R-:W-:-:S04]  /*6780*/  ISETP.NE.U32.AND P0, PT, R26, RZ, PT ;  /* 0x000000ff1a00720c */ /* 0x001fc80003f05070 */
[----:B------:R-:W-:Y:S01]  /*6790*/  ISETP.NE.AND.EX P0, PT, R27, RZ, PT, P0 ;  /* 0x000000ff1b00720c */ /* 0x000fe20003f05300 */
[----:B------:R-:W0:Y:S01]  /*67a0*/  LDC R9, c[0x0][0x144] ;  /* 0x00005100ff097b82 */ /* 0x000e220000000800 */
[-C--:B-1----:R-:W-:Y:S01]  /*67b0*/  SHF.R.U64 R13, R4, R6.reuse, R3 ;  /* 0x00000006040d7219 */ /* 0x082fe20000001203 */
[----:B---3--:R-:W-:Y:S01]  /*67c0*/  IMAD.MOV R7, RZ, RZ, -R7 ;  /* 0x000000ffff077224 */ /* 0x008fe200078e0a07 */
[----:B------:R-:W-:Y:S01]  /*67d0*/  SHF.R.U32.HI R0, RZ, R6, R3 ;  /* 0x00000006ff007219 */ /* 0x000fe20000011603 */
[----:B------:R-:W-:-:S04]  /*67e0*/  FMUL R6, R5, UR4 ;  /* 0x0000000405067c20 */ /* 0x000fc80008400000 */
[----:B------:R-:W1:Y:S01]  /*67f0*/  LDC R21, c[0x0][0x148] ;  /* 0x00005200ff157b82 */ /* 0x000e620000000800 */
[----:B------:R3:W0:Y:S01]  /*6800*/  F2I.U32.TRUNC.NTZ R14, R6 ;  /* 0x00000006000e7305 */ /* 0x000622000020f000 */
[-CC-:B--2---:R-:W-:Y:S02]  /*6810*/  SHF.R.U64 R10, R13, R11.reuse, R0.reuse ;  /* 0x0000000b0d0a7219 */ /* 0x184fe40000001200 */
[----:B------:R-:W-:-:S04]  /*6820*/  SHF.R.U32.HI R3, RZ, R11, R0 ;  /* 0x0000000bff037219 */ /* 0x000fc80000011600 */
[----:B-----5:R-:W2:Y:S01]  /*6830*/  LDC R24, c[0x0][0x648] ;  /* 0x00019200ff187b82 */ /* 0x020ea20000000800 */
[-CC-:B----4-:R-:W-:Y:S02]  /*6840*/  SHF.R.U64 R15, R10, R8.reuse, R3.reuse ;  /* 0x000000080a0f7219 */ /* 0x190fe40000001203 */
[----:B------:R-:W-:-:S03]  /*6850*/  SHF.R.U32.HI R5, RZ, R8, R3 ;  /* 0x00000008ff057219 */ /* 0x000fc60000011603 */
[----:B------:R-:W-:Y:S02]  /*6860*/  IMAD.MOV.U32 R4, RZ, RZ, R15 ;  /* 0x000000ffff047224 */ /* 0x000fe400078e000f */
[----:B------:R-:W4:Y:S01]  /*6870*/  LDC R28, c[0x0][0x638] ;  /* 0x00018e00ff1c7b82 */ /* 0x000f220000000800 */
[----:B0-----:R-:W-:-:S07]  /*6880*/  IMAD R25, R9, R7, R12 ;  /* 0x0000000709197224 */ /* 0x001fce00078e020c */
[----:B------:R-:W0:Y:S08]  /*6890*/  LDC R29, c[0x0][0x610] ;  /* 0x00018400ff1d7b82 */ /* 0x000e300000000800 */
[----:B------:R-:W0:Y:S01]  /*68a0*/  LDC R30, c[0x0][0x600] ;  /* 0x00018000ff1e7b82 */ /* 0x000e220000000800 */
[----:B-1-3--:R-:W-:Y:S05]  /*68b0*/  @!P0 BRA `(.L_x_161) ;  /* 0x0000000000288947 */ /* 0x00afea0003800000 */
[----:B------:R-:W1:Y:S02]  /*68c0*/  LDC R0, c[0x0][0x64c] ;  /* 0x00019300ff007b82 */ /* 0x000e640000000800 */
[----:B-1----:R-:W-:-:S05]  /*68d0*/  IADD3 R3, P0, R15, R0, RZ ;  /* 0x000000000f037210 */ /* 0x002fca0007f1e0ff */
        /* <DEDUP_REMOVED lines=8> */
.L_x_161:
[----:B------:R-:W-:Y:S01]  /*6960*/  ISETP.NE.AND P0, PT, R2, 0x1, PT ;  /* 0x000000010200780c */ /* 0x000fe20003f05270 */
[----:B------:R-:W-:Y:S01]  /*6970*/  IMAD.MOV R14, RZ, RZ, -R14 ;  /* 0x000000ffff0e7224 */ /* 0x000fe200078e0a0e */
[----:B--2---:R-:W-:Y:S02]  /*6980*/  SHF.R.U64 R0, R4, R24, R5 ;  /* 0x0000001804007219 */ /* 0x004fe40000001205 */
[----:B------:R-:W-:Y:S02]  /*6990*/  LOP3.LUT R3, R10, R97, RZ, 0xc0, !PT ;  /* 0x000000610a037212 */ /* 0x000fe400078ec0ff */
[----:B------:R-:W-:Y:S01]  /*69a0*/  LOP3.LUT R6, R13, R96, RZ, 0xc0, !PT ;  /* 0x000000600d067212 */ /* 0x000fe200078ec0ff */
[----:B------:R-:W-:Y:S02]  /*69b0*/  IMAD.MOV R4, RZ, RZ, -R0 ;  /* 0x000000ffff047224 */ /* 0x000fe400078e0a00 */
[----:B------:R-:W-:Y:S02]  /*69c0*/  IMAD R0, R92, R0, R3 ;  /* 0x000000005c007224 */ /* 0x000fe400078e0203 */
[----:B----4-:R-:W-:-:S02]  /*69d0*/  IMAD R3, R4, R28, R15 ;  /* 0x0000001c04037224 */ /* 0x010fc400078e020f */
[----:B------:R-:W-:Y:S02]  /*69e0*/  @P0 IMAD R25, R21, R14, R20 ;  /* 0x0000000e15190224 */ /* 0x000fe400078e0214 */
[----:B0-----:R-:W-:Y:S02]  /*69f0*/  IMAD R5, R3, R30, R6 ;  /* 0x0000001e03057224 */ /* 0x001fe400078e0206 */
[----:B------:R-:W-:Y:S02]  /*6a00*/  IMAD R0, R0, R29, R25 ;  /* 0x0000001d00007224 */ /* 0x000fe400078e0219 */
[----:B------:R-:W-:-:S03]  /*6a10*/  IMAD.MOV.U32 R4, RZ, RZ, 0x1 ;  /* 0x00000001ff047424 */ /* 0x000fc600078e00ff */
[----:B------:R-:W-:Y:S02]  /*6a20*/  SEL R100, R5, R0, !P0 ;  /* 0x0000000005647207 */ /* 0x000fe40004000000 */
[----:B------:R-:W-:Y:S02]  /*6a30*/  PRMT R3, R4, 0x7610, R3 ;  /* 0x0000761004037816 */ /* 0x000fe40000000003 */
[----:B------:R-:W-:-:S07]  /*6a40*/  SEL R0, R0, R5, !P0 ;  /* 0x0000000500007207 */ /* 0x000fce0004000000 */
.L_x_159:
[----:B------:R-:W-:Y:S01]  /*6a50*/  LOP3.LUT P0, RZ, R3, 0xff, RZ, 0xc0, !PT ;  /* 0x000000ff03ff7812 */ /* 0x000fe2000780c0ff */
[----:B------:R-:W-:Y:S01]  /*6a60*/  UIMAD.WIDE.U32 UR4, UR42, -0x55555555, URZ ;  /* 0xaaaaaaab2a0478a5 */ /* 0x000fe2000f8e003f */
[----:B------:R-:W-:-:S03]  /*6a70*/  IMAD.MOV.U32 R101, RZ, RZ, R0 ;  /* 0x000000ffff657224 */ /* 0x000fc600078e0000 */
[----:B------:R-:W-:-:S04]  /*6a80*/  USHF.R.U32.HI UR4, URZ, 0x1, UR5 ;  /* 0x000000013f047899 */ /* 0x000fc80008011605 */
[----:B------:R-:W-:-:S04]  /*6a90*/  UIMAD UR42, UR4, -0x3, UR42 ;  /* 0xfffffffd042a78a4 */ /* 0x000fc8000f8e022a */
[----:B------:R-:W-:Y:S08]  /*6aa0*/  @P0 BRA `(.L_x_162) ;  /* 0xffffffa800500947 */ /* 0x000ff0000383ffff */
[----:B------:R-:W-:Y:S05]  /*6ab0*/  EXIT ;  /* 0x000000000000794d */ /* 0x000fea0003800000 */
.L_x_7:
        /* <DEDUP_REMOVED lines=26> */
.L_x_164:
[----:B------:R-:W0:Y:S01]  /*6c60*/  LDC.64 R28, c[0x0][0x640] ;  /* 0x00019000ff1c7b82 */ /* 0x000e220000000a00 */
[-CC-:B------:R-:W-:Y:S01]  /*6c70*/  SHF.R.U64 R22, R14, R6.reuse, R15.reuse ;  /* 0x000000060e167219 */ /* 0x180fe2000000120f */
[----:B------:R-:W-:Y:S01]  /*6c80*/  IMAD.MOV.U32 R30, RZ, RZ, 0x1 ;  /* 0x00000001ff1e7424 */ /* 0x000fe200078e00ff */
[----:B------:R-:W-:Y:S02]  /*6c90*/  SHF.R.U32.HI R6, RZ, R6, R15 ;  /* 0x00000006ff067219 */ /* 0x000fe4000001160f */
[----:B------:R-:W-:-:S03]  /*6ca0*/  IADD3 R13, P0, RZ, -R22, RZ ;  /* 0x80000016ff0d7210 */ /* 0x000fc60007f1e0ff */
[----:B------:R-:W1:Y:S02]  /*6cb0*/  LDC R12, c[0x0][0x618] ;  /* 0x00018600ff0c7b82 */ /* 0x000e640000000800 */
[----:B------:R-:W-:-:S04]  /*6cc0*/  IMAD.X R11, RZ, RZ, ~R6, P0 ;  /* 0x000000ffff0b7224 */ /* 0x000fc800000e0e06 */
[-C--:B------:R-:W-:Y:S02]  /*6cd0*/  IMAD R6, R11, R24.reuse, RZ ;  /* 0x000000180b067224 */ /* 0x080fe400078e02ff */
[----:B------:R-:W2:Y:S01]  /*6ce0*/  LDC R14, c[0x0][0x608] ;  /* 0x00018200ff0e7b82 */ /* 0x000ea20000000800 */
[----:B------:R-:W-:-:S04]  /*6cf0*/  IMAD.WIDE.U32 R10, R13, R24, R16 ;  /* 0x000000180d0a7225 */ /* 0x000fc800078e0010 */
[----:B------:R-:W-:-:S03]  /*6d00*/  IMAD R13, R13, R25, R6 ;  /* 0x000000190d0d7224 */ /* 0x000fc600078e0206 */
[----:B------:R-:W3:Y:S01]  /*6d10*/  LDC R27, c[0x0][0x658] ;  /* 0x00019600ff1b7b82 */ /* 0x000ee20000000800 */
[----:B------:R-:W-:Y:S01]  /*6d20*/  IMAD.IADD R11, R11, 0x1, R13 ;  /* 0x000000010b0b7824 */ /* 0x000fe200078e020d */
[----:B0-----:R-:W-:-:S04]  /*6d30*/  ISETP.NE.U32.AND P0, PT, R28, RZ, PT ;  /* 0x000000ff1c00720c */ /* 0x001fc80003f05070 */
[----:B------:R-:W-:Y:S02]  /*6d40*/  ISETP.NE.AND.EX P0, PT, R29, RZ, PT, P0 ;  /* 0x000000ff1d00720c */ /* 0x000fe40003f05300 */
[----:B------:R-:W0:Y:S01]  /*6d50*/  LDC R24, c[0x0][0x600] ;  /* 0x00018000ff187b82 */ /* 0x000e220000000800 */
[-CC-:B-1----:R-:W-:Y:S01]  /*6d60*/  SHF.R.U64 R8, R10, R12.reuse, R11.reuse ;  /* 0x0000000c0a087219 */ /* 0x182fe2000000120b */
[----:B------:R-:W-:Y:S01]  /*6d70*/  IMAD.MOV.U32 R10, RZ, RZ, -0x1 ;  /* 0xffffffffff0a7424 */ /* 0x000fe200078e00ff */
[----:B------:R-:W-:-:S05]  /*6d80*/  SHF.R.U32.HI R11, RZ, R12, R11 ;  /* 0x0000000cff0b7219 */ /* 0x000fca000001160b */
[----:B------:R-:W1:Y:S01]  /*6d90*/  LDC R25, c[0x0][0x648] ;  /* 0x00019200ff197b82 */ /* 0x000e620000000800 */
[-CC-:B--2---:R-:W-:Y:S02]  /*6da0*/  SHF.R.U64 R21, R8, R14.reuse, R11.reuse ;  /* 0x0000000e08157219 */ /* 0x184fe4000000120b */
[----:B------:R-:W-:-:S05]  /*6db0*/  SHF.R.U32.HI R6, RZ, R14, R11 ;  /* 0x0000000eff067219 */ /* 0x000fca000001160b */
[----:B------:R-:W2:Y:S01]  /*6dc0*/  LDC R26, c[0x0][0x638] ;  /* 0x00018e00ff1a7b82 */ /* 0x000ea20000000800 */
[-C--:B---3--:R-:W-:Y:S02]  /*6dd0*/  SHF.L.U32 R10, R10, R27.reuse, RZ ;  /* 0x0000001b0a0a7219 */ /* 0x088fe400000006ff */
[-CC-:B------:R-:W-:Y:S02]  /*6de0*/  SHF.R.U64 R23, R21, R27.reuse, R6.reuse ;  /* 0x0000001b15177219 */ /* 0x180fe40000001206 */
[----:B------:R-:W-:Y:S02]  /*6df0*/  LOP3.LUT R32, RZ, R10, RZ, 0x33, !PT ;  /* 0x0000000aff207212 */ /* 0x000fe400078e33ff */
[----:B------:R-:W-:Y:S01]  /*6e00*/  SHF.R.U32.HI R11, RZ, R27, R6 ;  /* 0x0000001bff0b7219 */ /* 0x000fe20000011606 */
[----:B------:R-:W3:Y:S01]  /*6e10*/  LDC R31, c[0x0][0x610] ;  /* 0x00018400ff1f7b82 */ /* 0x000ee20000000800 */
[----:B------:R-:W-:Y:S01]  /*6e20*/  IMAD.MOV.U32 R10, RZ, RZ, R23 ;  /* 0x000000ffff0a7224 */ /* 0x000fe200078e0017 */
[----:B------:R-:W-:Y:S06]  /*6e30*/  @!P0 BRA `(.L_x_165) ;  /* 0x0000000000288947 */ /* 0x000fec0003800000 */
        /* <DEDUP_REMOVED lines=10> */
.L_x_165:
[----:B------:R-:W-:Y:S02]  /*6ee0*/  ISETP.NE.AND P0, PT, R2, 0x1, PT ;  /* 0x000000010200780c */ /* 0x000fe40003f05270 */
[----:B-1----:R-:W-:Y:S01]  /*6ef0*/  SHF.R.U64 R6, R10, R25, R11 ;  /* 0x000000190a067219 */ /* 0x002fe2000000120b */
[----:B0-----:R-:W-:Y:S01]  /*6f00*/  VIADD R11, R24, 0xffffffff ;  /* 0xffffffff180b7836 */ /* 0x001fe20000000000 */
[----:B------:R-:W-:Y:S02]  /*6f10*/  SHF.L.U32 R30, R30, R27, RZ ;  /* 0x0000001b1e1e7219 */ /* 0x000fe400000006ff */
[----:B------:R-:W-:Y:S01]  /*6f20*/  LOP3.LUT R5, R21, R32, RZ, 0xc0, !PT ;  /* 0x0000002015057212 */ /* 0x000fe200078ec0ff */
[----:B------:R-:W-:-:S04]  /*6f30*/  IMAD.MOV R10, RZ, RZ, -R6 ;  /* 0x000000ffff0a7224 */ /* 0x000fc800078e0a06 */
[----:B------:R-:W-:Y:S01]  /*6f40*/  IMAD R6, R30, R6, R5 ;  /* 0x000000061e067224 */ /* 0x000fe200078e0205 */
[----:B------:R-:W-:Y:S01]  /*6f50*/  LOP3.LUT R5, R8, R11, RZ, 0xc0, !PT ;  /* 0x0000000b08057212 */ /* 0x000fe200078ec0ff */
[----:B------:R-:W-:Y:S02]  /*6f60*/  @P0 IMAD R7, R9, R20, R4 ;  /* 0x0000001409070224 */ /* 0x000fe400078e0204 */
[----:B--2---:R-:W-:Y:S02]  /*6f70*/  IMAD R4, R10, R26, R23 ;  /* 0x0000001a0a047224 */ /* 0x004fe400078e0217 */
[----:B---3--:R-:W-:Y:S02]  /*6f80*/  IMAD R7, R6, R31, R7 ;  /* 0x0000001f06077224 */ /* 0x008fe400078e0207 */
[----:B------:R-:W-:Y:S02]  /*6f90*/  IMAD R4, R4, R24, R5 ;  /* 0x0000001804047224 */ /* 0x000fe400078e0205 */
[----:B------:R-:W-:-:S02]  /*6fa0*/  IMAD.MOV.U32 R8, RZ, RZ, 0x1 ;  /* 0x00000001ff087424 */ /* 0x000fc400078e00ff */
[----:B------:R-:W-:Y:S01]  /*6fb0*/  IMAD.MOV.U32 R6, RZ, RZ, R22 ;  /* 0x000000ffff067224 */ /* 0x000fe200078e0016 */
[----:B------:R-:W-:Y:S02]  /*6fc0*/  SEL R19, R4, R7, !P0 ;  /* 0x0000000704137207 */ /* 0x000fe40004000000 */
[----:B------:R-:W-:-:S07]  /*6fd0*/  SEL R21, R7, R4, !P0 ;  /* 0x0000000407157207 */ /* 0x000fce0004000000 */
.L_x_163:
[----:B------:R-:W-:-:S08]  /*6fe0*/  NOP ;  /* 0x0000000000007918 */ /* 0x000fd00000000000 */
[----:B------:R-:W0:-:S00]  /*6ff0*/  USETMAXREG.DEALLOC.CTAPOOL 0x28 ;  /* 0x00000028000079c8 */ /* 0x000e0000080e0500 */
[----:B0-----:R-:W-:-:S13]  /*7000*/  ISETP.NE.AND P0, PT, R3, RZ, PT ;  /* 0x000000ff0300720c */ /* 0x001fda0003f05270 */
[----:B------:R-:W-:Y:S05]  /*7010*/  @P0 EXIT ;  /* 0x000000000000094d */ /* 0x000fea0003800000 */
[----:B------:R-:W-:Y:S01]  /*7020*/  LOP3.LUT P0, RZ, R8, 0xff, RZ, 0xc0, !PT ;  /* 0x000000ff08ff7812 */ /* 0x000fe2000780c0ff */
[----:B------:R-:W-:Y:S02]  /*7030*/  IMAD.MOV.U32 R3, RZ, RZ, 0x1 ;  /* 0x00000001ff037424 */ /* 0x000fe400078e00ff */
[----:B------:R-:W-:-:S10]  /*7040*/  IMAD.MOV.U32 R8, RZ, RZ, RZ ;  /* 0x000000ffff087224 */ /* 0x000fd400078e00ff */
[----:B------:R-:W-:Y:S05]  /*7050*/  @!P0 BRA `(.L_x_166) ;  /* 0x0000000c00548947 */ /* 0x000fea0003800000 */
[----:B------:R-:W0:Y:S01]  /*7060*/  LDC R3, c[0x0][0x28c] ;  /* 0x0000a300ff037b82 */ /* 0x000e220000000800 */
[----:B------:R-:W-:Y:S01]  /*7070*/  ULDC UR5, c[0x0][0x658] ;  /* 0x0001960000057ab9 */ /* 0x000fe20000000800 */
[----:B------:R-:W-:Y:S01]  /*7080*/  UMOV UR6, 0xffffffff ;  /* 0xffffffff00067882 */ /* 0x000fe20000000000 */
[----:B------:R-:W-:Y:S01]  /*7090*/  BSSY B0, `(.L_x_166) ;  /* 0x00000d1000007945 */ /* 0x000fe20003800000 */
[----:B------:R-:W-:Y:S01]  /*70a0*/  USHF.L.U32 UR6, UR6, UR5, URZ ;  /* 0x0000000506067299 */ /* 0x000fe2000800063f */
[----:B------:R-:W-:Y:S01]  /*70b0*/  IMAD.MOV.U32 R10, RZ, RZ, 0x1 ;  /* 0x00000001ff0a7424 */ /* 0x000fe200078e00ff */
[----:B------:R-:W-:Y:S01]  /*70c0*/  LOP3.LUT R9, R18, 0x2, RZ, 0xfc, !PT ;  /* 0x0000000212097812 */ /* 0x000fe200078efcff */
[----:B------:R-:W-:Y:S01]  /*70d0*/  IMAD.MOV.U32 R8, RZ, RZ, RZ ;  /* 0x000000ffff087224 */ /* 0x000fe200078e00ff */
[----:B------:R-:W1:Y:S01]  /*70e0*/  S2UR UR8, SR_CgaCtaId ;  /* 0x00000000000879c3 */ /* 0x000e620000008800 */
[----:B------:R-:W-:Y:S01]  /*70f0*/  ULDC UR4, c[0x0][0x600] ;  /* 0x0001800000047ab9 */ /* 0x000fe20000000800 */
[----:B------:R-:W-:Y:S01]  /*7100*/  UMOV UR7, 0x1 ;  /* 0x0000000100077882 */ /* 0x000fe20000000000 */
[----:B------:R-:W-:-:S02]  /*7110*/  UIADD3 UR4, UR4, -0x1, URZ ;  /* 0xffffffff04047890 */ /* 0x000fc4000fffe03f */
[----:B------:R-:W-:Y:S02]  /*7120*/  USHF.L.U32 UR5, UR7, UR5, URZ ;  /* 0x0000000507057299 */ /* 0x000fe4000800063f */
[----:B------:R-:W-:Y:S01]  /*7130*/  ULOP3.LUT UR6, URZ, UR6, URZ, 0x33, !UPT ;  /* 0x000000063f067292 */ /* 0x000fe2000f8e333f */
[----:B------:R-:W-:Y:S01]  /*7140*/  ULDC.64 UR30, c[0x0][0x198] ;  /* 0x00006600001e7ab9 */ /* 0x000fe20000000a00 */
[----:B0-----:R-:W-:-:S05]  /*7150*/  VIADD R3, R3, 0x3f ;  /* 0x0000003f03037836 */ /* 0x001fca0000000000 */
[----:B------:R-:W-:Y:S01]  /*7160*/  SHF.R.S32.HI R4, RZ, 0x1f, R3 ;  /* 0x0000001fff047819 */ /* 0x000fe20000011403 */
[----:B-1----:R-:W-:-:S03]  /*7170*/  IMAD.U32 R12, RZ, RZ, UR8 ;  /* 0x00000008ff0c7e24 */ /* 0x002fc6000f8e00ff */
[----:B------:R-:W-:Y:S01]  /*7180*/  LEA.HI R4, R4, R3, RZ, 0x6 ;  /* 0x0000000304047211 */ /* 0x000fe200078f30ff */
[----:B------:R-:W-:-:S03]  /*7190*/  IMAD.MOV.U32 R3, RZ, RZ, 0x1 ;  /* 0x00000001ff037424 */ /* 0x000fc600078e00ff */
[----:B------:R-:W-:-:S05]  /*71a0*/  SHF.R.S32.HI R11, RZ, 0x6, R4 ;  /* 0x00000006ff0b7819 */ /* 0x000fca0000011404 */
[----:B------:R-:W-:-:S07]  /*71b0*/  VIADD R13, R11, 0x1 ;  /* 0x000000010b0d7836 */ /* 0x000fce0000000000 */
.L_x_177:
[----:B------:R-:W-:-:S03]  /*71c0*/  UMOV UR7, 0xffffffff ;  /* 0xffffffff00077882 */ /* 0x000fc60000000000 */
[----:B------:R-:W-:Y:S05]  /*71d0*/  BRA.DIV UR7, `(.L_x_167) ;  /* 0x0000000e07b87947 */ /* 0x000fea000b800000 */
[----:B------:R-:W-:-:S13]  /*71e0*/  ELECT P6, URZ, PT ;  /* 0x00000000003f782f */ /* 0x000fda00038c0000 */
.L_x_187:
[----:B------:R-:W0:Y:S01]  /*71f0*/  LDC R4, c[0x0][0x28c] ;  /* 0x0000a300ff047b82 */ /* 0x000e220000000800 */
[----:B------:R-:W-:Y:S01]  /*7200*/  BSSY B1, `(.L_x_168) ;  /* 0x0000047000017945 */ /* 0x000fe20003800000 */
[----:B0-----:R-:W-:-:S13]  /*7210*/  ISETP.LT.OR P6, PT, R4, 0x1, !P6 ;  /* 0x000000010400780c */ /* 0x001fda00077c1670 */
[----:B------:R-:W-:Y:S05]  /*7220*/  @P6 BRA `(.L_x_169) ;  /* 0x0000000400106947 */ /* 0x000fea0003800000 */
[----:B------:R-:W-:Y:S02]  /*7230*/  IMAD R21, R21, 0x4, R12 ;  /* 0x0000000415157824 */ /* 0x000fe400078e020c */
[----:B------:R-:W-:Y:S02]  /*7240*/  IMAD.SHL.U32 R19, R19, 0x80, RZ ;  /* 0x0000008013137824 */ /* 0x000fe400078e00ff */
[----:B------:R-:W-:Y:S02]  /*7250*/  IMAD.MOV.U32 R22, RZ, RZ, RZ ;  /* 0x000000ffff167224 */ /* 0x000fe400078e00ff */
[----:B------:R-:W-:Y:S02]  /*7260*/  IMAD.MOV.U32 R4, RZ, RZ, R13 ;  /* 0x000000ffff047224 */ /* 0x000fe400078e000d */
[----:B------:R-:W-:Y:S02]  /*7270*/  IMAD.MOV.U32 R5, RZ, RZ, R3 ;  /* 0x000000ffff057224 */ /* 0x000fe400078e0003 */
[----:B------:R-:W-:-:S02]  /*7280*/  IMAD.MOV.U32 R7, RZ, RZ, R8 ;  /* 0x000000ffff077224 */ /* 0x000fc400078e0008 */
[----:B------:R-:W-:-:S07]  /*7290*/  IMAD.SHL.U32 R21, R21, 0x20, RZ ;  /* 0x0000002015157824 */ /* 0x000fce00078e00ff */
.L_x_172:
[----:B------:R-:W0:Y:S01]  /*72a0*/  S2UR UR7, SR_CgaCtaId ;  /* 0x00000000000779c3 */ /* 0x000e220000008800 */
[----:B------:R-:W-:Y:S02]  /*72b0*/  MOV R15, 0x400 ;  /* 0x00000400000f7802 */ /* 0x000fe40000000f00 */
[----:B------:R-:W-:Y:S02]  /*72c0*/  SHF.L.U32 R14, R5, 0x1f, RZ ;  /* 0x0000001f050e7819 */ /* 0x000fe400000006ff */
[----:B------:R-:W-:Y:S01]  /*72d0*/  ISETP.NE.AND P1, PT, R0, RZ, PT ;  /* 0x000000ff0000720c */ /* 0x000fe20003f25270 */
[----:B0-----:R-:W-:-:S05]  /*72e0*/  IMAD.U32 R12, RZ, RZ, UR7 ;  /* 0x00000007ff0c7e24 */ /* 0x001fca000f8e00ff */
[----:B------:R-:W-:-:S07]  /*72f0*/  LEA R20, R12, R15, 0x18 ;  /* 0x0000000f0c147211 */ /* 0x000fce00078ec0ff */
[----:B------:R-:W0:Y:S01]  /*7300*/  @!P1 LDC R15, c[0x0][0x500] ;  /* 0x00014000ff0f9b82 */ /* 0x000e220000000800 */
[----:B------:R-:W-:-:S04]  /*7310*/  IMAD R23, R7, 0x8, R20 ;  /* 0x0000000807177824 */ /* 0x000fc800078e0214 */
[----:B------:R-:W1:Y:S02]  /*7320*/  SYNCS.PHASECHK.TRANS64.TRYWAIT P0, [R23+URZ+0x18], R14 ;  /* 0x0000180e170075a7 */ /* 0x000e64000800017f */
[----:B-1----:R-:W-:Y:S05]  /*7330*/  @!P0 BRA `(.L_x_170) ;  /* 0x0000000c00808947 */ /* 0x002fea0003800000 */
.L_x_188:
[----:B-1----:R-:W-:Y:S01]  /*7340*/  PRMT R14, R9, 0x9910, RZ ;  /* 0x00009910090e7816 */ /* 0x002fe200000000ff */
[----:B0-----:R0:W-:Y:S03]  /*7350*/  @!P1 SYNCS.ARRIVE.TRANS64 RZ, [R23+URZ], R15 ;  /* 0x0000000f17ff99a7 */ /* 0x0011e6000800003f */
[----:B------:R-:W-:-:S13]  /*7360*/  ISETP.NE.AND P0, PT, R14, 0x2, PT ;  /* 0x000000020e00780c */ /* 0x000fda0003f05270 */
[----:B0-----:R-:W-:Y:S05]  /*7370*/  @P0 BRA `(.L_x_171) ;  /* 0x0000000000040947 */ /* 0x001fea0003800000 */
[----:B------:R-:W-:Y:S01]  /*7380*/  BPT.TRAP 0x1 ;  /* 0x000000040000795c */ /* 0x000fe20000300000 */
.L_x_171:
[----:B------:R-:W-:Y:S01]  /*7390*/  IMAD R14, R7, 0x8, R12 ;  /* 0x00000008070e7824 */ /* 0x000fe200078e020c */
[----:B------:R-:W-:Y:S01]  /*73a0*/  R2UR UR34, R22 ;  /* 0x00000000162272ca */ /* 0x000fe200000e0000 */
[----:B------:R-:W-:Y:S01]  /*73b0*/  VIADD R4, R4, 0xffffffff ;  /* 0xffffffff04047836 */ /* 0x000fe20000000000 */
[----:B------:R-:W-:Y:S01]  /*73c0*/  R2UR UR33, R23 ;  /* 0x00000000172172ca */ /* 0x000fe200000e0000 */
[----:B------:R-:W-:Y:S01]  /*73d0*/  IMAD.SHL.U32 R14, R14, 0x400, RZ ;  /* 0x000004000e0e7824 */ /* 0x000fe200078e00ff */
[----:B------:R-:W-:Y:S01]  /*73e0*/  R2UR UR36, R6 ;  /* 0x00000000062472ca */ /* 0x000fe200000e0000 */
[----:B------:R-:W-:Y:S01]  /*73f0*/  UIADD3 UR14, UP0, UR30, 0xf0, URZ ;  /* 0x000000f01e0e7890 */ /* 0x000fe2000ff1e03f */
[----:B------:R-:W-:Y:S01]  /*7400*/  R2UR UR35, R21 ;  /* 0x00000000152372ca */ /* 0x000fe200000e0000 */
[--C-:B------:R-:W-:Y:S01]  /*7410*/  IMAD R14, R14, 0x4, R20.reuse ;  /* 0x000000040e0e7824 */ /* 0x100fe200078e0214 */
[----:B------:R-:W-:Y:S01]  /*7420*/  R2UR UR19, R19 ;  /* 0x00000000131372ca */ /* 0x000fe200000e0000 */
[C---:B------:R-:W-:Y:S01]  /*7430*/  IMAD R20, R7.reuse, 0x8000, R20 ;  /* 0x0000800007147824 */ /* 0x040fe200078e0214 */
[----:B------:R-:W-:Y:S01]  /*7440*/  UIADD3 UR42, UP1, UR30, 0x1f0, URZ ;  /* 0x000001f01e2a7890 */ /* 0x000fe2000ff3e03f */
[----:B------:R-:W-:Y:S01]  /*7450*/  ISETP.GT.AND P1, PT, R4, 0x1, PT ;  /* 0x000000010400780c */ /* 0x000fe20003f24270 */
[----:B------:R-:W-:Y:S01]  /*7460*/  UIADD3.X UR15, URZ, UR31, URZ, UP0, !UPT ;  /* 0x0000001f3f0f7290 */ /* 0x000fe200087fe43f */
[----:B------:R-:W-:Y:S01]  /*7470*/  R2UR UR24, R14 ;  /* 0x000000000e1872ca */ /* 0x000fe200000e0000 */
[----:B------:R-:W-:Y:S01]  /*7480*/  UIADD3 UR26, UR34, 0x20, URZ ;  /* 0x00000020221a7890 */ /* 0x000fe2000fffe03f */
[----:B------:R-:W-:Y:S01]  /*7490*/  R2UR UR8, R20 ;  /* 0x00000000140872ca */ /* 0x000fe200000e0000 */
[----:B------:R-:W-:Y:S01]  /*74a0*/  UIADD3.X UR43, URZ, UR31, URZ, UP1, !UPT ;  /* 0x0000001f3f2b7290 */ /* 0x000fe20008ffe43f */
[----:B------:R-:W-:Y:S01]  /*74b0*/  VIADD R7, R7, 0x1 ;  /* 0x0000000107077836 */ /* 0x000fe20000000000 */
[----:B------:R-:W-:Y:S01]  /*74c0*/  UMOV UR7, 0xf0000 ;  /* 0x000f000000077882 */ /* 0x000fe20000000000 */
[----:B------:R-:W-:Y:S01]  /*74d0*/  UMOV UR22, 0x0 ;  /* 0x0000000000167882 */ /* 0x000fe20000000000 */
[----:B------:R-:W-:Y:S01]  /*74e0*/  UMOV UR23, 0x10000000 ;  /* 0x1000000000177882 */ /* 0x000fe20000000000 */
[----:B------:R-:W-:Y:S01]  /*74f0*/  UMOV UR25, UR33 ;  /* 0x0000002100197c82 */ /* 0x000fe20008000000 */
[----:B------:R-:W-:Y:S01]  /*7500*/  ISETP.NE.AND P0, PT, R7, 0x3, PT ;  /* 0x000000030700780c */ /* 0x000fe20003f05270 */
[----:B------:R-:W-:Y:S01]  /*7510*/  UMOV UR28, UR36 ;  /* 0x00000024001c7c82 */ /* 0x000fe20008000000 */
[----:B------:R-:W-:Y:S01]  /*7520*/  UMOV UR27, UR35 ;  /* 0x00000023001b7c82 */ /* 0x000fe20008000000 */
[----:B------:R-:W-:Y:S01]  /*7530*/  UMOV UR17, UR33 ;  /* 0x0000002100117c82 */ /* 0x000fe20008000000 */
[----:B------:R-:W-:Y:S01]  /*7540*/  UIADD3 UR32, UR24, 0x100, URZ ;  /* 0x0000010018207890 */ /* 0x000fe2000fffe03f */
[----:B------:R-:W-:Y:S01]  /*7550*/  SEL R14, RZ, 0x1, P0 ;  /* 0x00000001ff0e7807 */ /* 0x000fe20000000000 */
[----:B------:R-:W-:Y:S01]  /*7560*/  UIADD3 UR24, UR24, 0x4100, URZ ;  /* 0x0000410018187890 */ /* 0x000fe2000fffe03f */
[----:B------:R-:W-:Y:S01]  /*7570*/  VIADD R22, R22, 0x40 ;  /* 0x0000004016167836 */ /* 0x000fe20000000000 */
[----:B------:R-:W-:Y:S01]  /*7580*/  UIADD3 UR16, UR8, 0x18100, URZ ;  /* 0x0001810008107890 */ /* 0x000fe2000fffe03f */
[----:B------:R-:W-:Y:S01]  /*7590*/  LOP3.LUT R5, R5, R14, RZ, 0x3c, !PT ;  /* 0x0000000e05057212 */ /* 0x000fe200078e3cff */
[----:B------:R-:W-:Y:S01]  /*75a0*/  UIADD3 UR8, UR8, 0x1c100, URZ ;  /* 0x0001c10008087890 */ /* 0x000fe2000fffe03f */
[----:B------:R-:W-:Y:S01]  /*75b0*/  SEL R7, R7, RZ, P0 ;  /* 0x000000ff07077207 */ /* 0x000fe20000000000 */
[----:B------:R-:W-:Y:S01]  /*75c0*/  UMOV UR18, UR34 ;  /* 0x0000002200127c82 */ /* 0x000fe20008000000 */
[----:B------:R-:W-:Y:S01]  /*75d0*/  UMOV UR20, UR36 ;  /* 0x0000002400147c82 */ /* 0x000fe20008000000 */
[----:B------:R0:W-:Y:S01]  /*75e0*/  UTMALDG.3D.MULTICAST [UR32], [UR14], UR7, desc[UR22] ;  /* 0x000016200e0073b4 */ /* 0x0001e20008011807 */
[----:B------:R-:W-:Y:S01]  /*75f0*/  UMOV UR9, UR33 ;  /* 0x0000002100097c82 */ /* 0x000fe20008000000 */
[----:B------:R-:W-:Y:S01]  /*7600*/  UMOV UR11, UR19 ;  /* 0x00000013000b7c82 */ /* 0x000fe20008000000 */
[----:B------:R-:W-:Y:S01]  /*7610*/  UMOV UR12, UR36 ;  /* 0x00000024000c7c82 */ /* 0x000fe20008000000 */
[----:B------:R-:W-:Y:S01]  /*7620*/  UMOV UR10, UR26 ;  /* 0x0000001a000a7c82 */ /* 0x000fe20008000000 */
[----:B------:R0:W-:Y:S01]  /*7630*/  UTMALDG.3D.MULTICAST [UR24], [UR14], UR7, desc[UR22] ;  /* 0x000016180e0073b4 */ /* 0x0001e20008011807 */
[----:B------:R0:W-:Y:S01]  /*7640*/  UTMALDG.3D [UR16], [UR42], desc[UR22] ;  /* 0x000016102a0075b4 */ /* 0x0001e20008011000 */
[----:B------:R0:W-:Y:S02]  /*7650*/  UTMALDG.3D [UR8], [UR42], desc[UR22] ;  /* 0x000016082a0075b4 */ /* 0x0001e40008011000 */
[----:B0-----:R-:W-:Y:S05]  /*7660*/  @P1 BRA `(.L_x_172) ;  /* 0xfffffffc000c1947 */ /* 0x001fea000383ffff */
.L_x_169:
[----:B------:R-:W-:Y:S05]  /*7670*/  BSYNC B1 ;  /* 0x0000000000017941 */ /* 0x000fea0003800000 */
.L_x_168:
[----:B------:R-:W-:Y:S01]  /*7680*/  LOP3.LUT P1, RZ, R10, 0xff, RZ, 0xc0, !PT ;  /* 0x000000ff0aff7812 */ /* 0x000fe2000782c0ff */
[C---:B------:R-:W-:Y:S01]  /*7690*/  IMAD.IADD R7, R11.reuse, 0x1, R8 ;  /* 0x000000010b077824 */ /* 0x040fe200078e0208 */
[----:B------:R-:W-:Y:S01]  /*76a0*/  ULDC.64 UR8, c[0x0][0x650] ;  /* 0x0001940000087ab9 */ /* 0x000fe20000000a00 */
[----:B------:R-:W-:Y:S01]  /*76b0*/  ISETP.GE.U32.AND P2, PT, R11, 0x3, PT ;  /* 0x000000030b00780c */ /* 0x000fe20003f46070 */
[----:B------:R-:W-:Y:S01]  /*76c0*/  BSSY B1, `(.L_x_173) ;  /* 0x000006b000017945 */ /* 0x000fe20003800000 */
[----:B------:R-:W-:Y:S01]  /*76d0*/  IMAD.MOV.U32 R21, RZ, RZ, -0x1 ;  /* 0xffffffffff157424 */ /* 0x000fe200078e00ff */
[----:B------:R-:W-:Y:S01]  /*76e0*/  ISETP.GT.U32.AND P0, PT, R7, 0x2, PT ;  /* 0x000000020700780c */ /* 0x000fe20003f04070 */
[----:B------:R-:W-:Y:S01]  /*76f0*/  IMAD.MOV.U32 R19, RZ, RZ, -0x1 ;  /* 0xffffffffff137424 */ /* 0x000fe200078e00ff */
[----:B------:R-:W-:Y:S02]  /*7700*/  PRMT R10, RZ, 0x7610, R10 ;  /* 0x00007610ff0a7816 */ /* 0x000fe4000000000a */
[----:B------:R-:W-:-:S03]  /*7710*/  ISETP.LT.U32.AND P0, PT, R11, 0x3, P0 ;  /* 0x000000030b00780c */ /* 0x000fc60000701070 */
[----:B------:R-:W0:Y:S01]  /*7720*/  @P1 S2R R12, SR_CgaCtaId ;  /* 0x00000000000c1919 */ /* 0x000e220000008800 */
[----:B------:R-:W-:-:S04]  /*7730*/  @P1 MOV R5, 0x400 ;  /* 0x0000040000051802 */ /* 0x000fc80000000f00 */
[----:B0-----:R-:W-:Y:S01]  /*7740*/  @P1 LEA R6, R12, R5, 0x18 ;  /* 0x000000050c061211 */ /* 0x001fe200078ec0ff */
[----:B------:R-:W-:Y:S01]  /*7750*/  IMAD.WIDE.U32 R4, R7, -0x55555555, RZ ;  /* 0xaaaaaaab07047825 */ /* 0x000fe200078e00ff */
[----:B------:R-:W-:Y:S02]  /*7760*/  SEL R4, RZ, 0x1, !P0 ;  /* 0x00000001ff047807 */ /* 0x000fe40004000000 */
[----:B------:R0:W-:Y:S01]  /*7770*/  @P1 SYNCS.ARRIVE.TRANS64.A1T0 RZ, [R6+URZ+0x48], RZ ;  /* 0x000048ff06ff19a7 */ /* 0x0001e2000810003f */
[----:B------:R-:W-:Y:S02]  /*7780*/  IADD3 R16, P1, R16, UR38, RZ ;  /* 0x0000002610107c10 */ /* 0x000fe4000ff3e0ff */
[----:B------:R-:W-:Y:S02]  /*7790*/  LOP3.LUT R3, R3, R4, RZ, 0x3c, !PT ;  /* 0x0000000403037212 */ /* 0x000fe400078e3cff */
[----:B------:R-:W-:Y:S02]  /*77a0*/  IADD3.X R17, R17, UR41, RZ, P1, !PT ;  /* 0x0000002911117c10 */ /* 0x000fe40008ffe4ff */
[----:B------:R-:W-:-:S02]  /*77b0*/  ISETP.GE.U32.AND P0, PT, R16, UR8, PT ;  /* 0x0000000810007c0c */ /* 0x000fc4000bf06070 */
[----:B0-----:R-:W-:Y:S02]  /*77c0*/  SHF.R.U32.HI R6, RZ, 0x1, R5 ;  /* 0x00000001ff067819 */ /* 0x001fe40000011605 */
[----:B------:R-:W-:Y:S02]  /*77d0*/  ISETP.GE.U32.AND.EX P0, PT, R17, UR9, PT, P0 ;  /* 0x0000000911007c0c */ /* 0x000fe4000bf06100 */
[----:B------:R-:W-:Y:S01]  /*77e0*/  @P2 LOP3.LUT R3, R3, 0x1, R6, 0x78, !PT ;  /* 0x0000000103032812 */ /* 0x000fe200078e7806 */
[----:B------:R-:W-:Y:S01]  /*77f0*/  IMAD R8, R6, -0x3, R7 ;  /* 0xfffffffd06087824 */ /* 0x000fe200078e0207 */
[----:B------:R-:W-:Y:S01]  /*7800*/  PRMT R4, RZ, 0x7610, R4 ;  /* 0x00007610ff047816 */ /* 0x000fe20000000004 */
[----:B------:R-:W-:-:S08]  /*7810*/  IMAD.MOV.U32 R6, RZ, RZ, -0x1 ;  /* 0xffffffffff067424 */ /* 0x000fd000078e00ff */
[----:B------:R-:W-:Y:S05]  /*7820*/  @P0 BRA `(.L_x_174) ;  /* 0x0000000400500947 */ /* 0x000fea0003800000 */
[----:B------:R-:W0:Y:S01]  /*7830*/  S2R R19, SR_CTAID.X ;  /* 0x0000000000137919 */ /* 0x000e220000002500 */
[----:B------:R-:W-:Y:S01]  /*7840*/  ULDC.64 UR8, c[0x0][0x628] ;  /* 0x00018a0000087ab9 */ /* 0x000fe20000000a00 */
[----:B------:R-:W1:Y:S01]  /*7850*/  LDC R20, c[0x0][0x144] ;  /* 0x00005100ff147b82 */ /* 0x000e620000000800 */
[----:B------:R-:W-:Y:S01]  /*7860*/  ISETP.NE.U32.AND P0, PT, RZ, UR8, PT ;  /* 0x00000008ff007c0c */ /* 0x000fe2000bf05070 */
[----:B------:R-:W2:Y:S01]  /*7870*/  S2R R14, SR_CTAID.Y ;  /* 0x00000000000e7919 */ /* 0x000ea20000002600 */
[----:B------:R-:W-:Y:S01]  /*7880*/  ULDC UR10, c[0x0][0x630] ;  /* 0x00018c00000a7ab9 */ /* 0x000fe20000000800 */
[----:B------:R-:W-:Y:S01]  /*7890*/  ULDC UR11, c[0x0][0x150] ;  /* 0x00005400000b7ab9 */ /* 0x000fe20000000800 */
[----:B------:R-:W-:Y:S01]  /*78a0*/  ISETP.NE.AND.EX P0, PT, RZ, UR9, PT, P0 ;  /* 0x00000009ff007c0c */ /* 0x000fe2000bf05300 */
[----:B------:R-:W-:Y:S02]  /*78b0*/  IMAD.MOV.U32 R4, RZ, RZ, R16 ;  /* 0x000000ffff047224 */ /* 0x000fe400078e0010 */
[----:B------:R-:W-:Y:S01]  /*78c0*/  IMAD.MOV.U32 R5, RZ, RZ, R17 ;  /* 0x000000ffff057224 */ /* 0x000fe200078e0011 */
[----:B0-----:R-:W-:-:S09]  /*78d0*/  I2FP.F32.U32 R21, R19 ;  /* 0x0000001300157245 */ /* 0x001fd20000201000 */
[----:B------:R-:W-:Y:S05]  /*78e0*/  @!P0 BRA `(.L_x_175) ;  /* 0x0000000000288947 */ /* 0x000fea0003800000 */
[----:B------:R-:W-:Y:S02]  /*78f0*/  ULDC UR7, c[0x0][0x634] ;  /* 0x00018d0000077ab9 */ /* 0x000fe40000000800 */
[----:B------:R-:W-:-:S05]  /*7900*/  IADD3 R5, P0, R16, UR7, RZ ;  /* 0x0000000710057c10 */ /* 0x000fca000ff1e0ff */
[----:B------:R-:W-:-:S04]  /*7910*/  IMAD.X R15, RZ, RZ, R17, P0 ;  /* 0x000000ffff0f7224 */ /* 0x000fc800000e0611 */
[----:B------:R-:W-:-:S04]  /*7920*/  IMAD.WIDE.U32 R6, R15, UR8, RZ ;  /* 0x000000080f067c25 */ /* 0x000fc8000f8e00ff */
[----:B------:R-:W-:-:S04]  /*7930*/  IMAD.WIDE.U32 R6, P0, R5, UR9, R6 ;  /* 0x0000000905067c25 */ /* 0x000fc8000f800006 */
[----:B------:R-:W-:-:S04]  /*7940*/  IMAD.WIDE.U32 R4, R5, UR8, RZ ;  /* 0x0000000805047c25 */ /* 0x000fc8000f8e00ff */
[----:B------:R-:W-:Y:S01]  /*7950*/  IMAD.MOV.U32 R4, RZ, RZ, R7 ;  /* 0x000000ffff047224 */ /* 0x000fe200078e0007 */
[----:B------:R-:W-:Y:S01]  /*7960*/  IADD3 RZ, P1, R5, R6, RZ ;  /* 0x0000000605ff7210 */ /* 0x000fe20007f3e0ff */
[----:B------:R-:W-:-:S04]  /*7970*/  IMAD.X R5, RZ, RZ, RZ, P0 ;  /* 0x000000ffff057224 */ /* 0x000fc800000e06ff */
[----:B------:R-:W-:-:S08]  /*7980*/  IMAD.WIDE.U32.X R4, R15, UR9, R4, P1 ;  /* 0x000000090f047c25 */ /* 0x000fd000088e0404 */
.L_x_175:
[----:B------:R-:W-:Y:S01]  /*7990*/  FMUL R21, R21, UR11 ;  /* 0x0000000b15157c20 */ /* 0x000fe20008400000 */
[--C-:B------:R-:W-:Y:S01]  /*79a0*/  SHF.R.U64 R15, R4, UR10, R5.reuse ;  /* 0x0000000a040f7c19 */ /* 0x100fe20008001205 */
[----:B------:R-:W-:Y:S01]  /*79b0*/  ULDC.64 UR8, c[0x0][0x620] ;  /* 0x0001880000087ab9 */ /* 0x000fe20000000a00 */
[----:B------:R-:W-:Y:S01]  /*79c0*/  SHF.R.U32.HI R4, RZ, UR10, R5 ;  /* 0x0000000aff047c19 */ /* 0x000fe20008011605 */
[----:B------:R-:W-:Y:S01]  /*79d0*/  ULDC.64 UR10, c[0x0][0x640] ;  /* 0x00019000000a7ab9 */ /* 0x000fe20000000a00 */
[----:B------:R-:W-:Y:S01]  /*79e0*/  IADD3 R5, P0, RZ, -R15, RZ ;  /* 0x8000000fff057210 */ /* 0x000fe20007f1e0ff */
[----:B------:R-:W0:Y:S01]  /*79f0*/  F2I.U32.TRUNC.NTZ R21, R21 ;  /* 0x0000001500157305 */ /* 0x000e22000020f000 */
[----:B------:R-:W-:-:S03]  /*7a00*/  ULDC UR7, c[0x0][0x618] ;  /* 0x0001860000077ab9 */ /* 0x000fc60000000800 */
[----:B------:R-:W-:Y:S01]  /*7a10*/  IMAD.X R4, RZ, RZ, ~R4, P0 ;  /* 0x000000ffff047224 */ /* 0x000fe200000e0e04 */
[----:B------:R-:W-:-:S03]  /*7a20*/  ISETP.NE.U32.AND P0, PT, RZ, UR10, PT ;  /* 0x0000000aff007c0c */ /* 0x000fc6000bf05070 */
[----:B------:R-:W-:Y:S01]  /*7a30*/  IMAD R4, R4, UR8, RZ ;  /* 0x0000000804047c24 */ /* 0x000fe2000f8e02ff */
[----:B------:R-:W-:-:S03]  /*7a40*/  ISETP.NE.AND.EX P0, PT, RZ, UR11, PT, P0 ;  /* 0x0000000bff007c0c */ /* 0x000fc6000bf05300 */
[C---:B------:R-:W-:Y:S02]  /*7a50*/  IMAD R7, R5.reuse, UR9, R4 ;  /* 0x0000000905077c24 */ /* 0x040fe4000f8e0204 */
[----:B------:R-:W-:Y:S01]  /*7a60*/  IMAD.WIDE.U32 R4, R5, UR8, R16 ;  /* 0x0000000805047c25 */ /* 0x000fe2000f8e0010 */
[----:B------:R-:W-:-:S03]  /*7a70*/  ULDC UR8, c[0x0][0x154] ;  /* 0x0000550000087ab9 */ /* 0x000fc60000000800 */
[----:B0-----:R-:W-:Y:S02]  /*7a80*/  IMAD.MOV R6, RZ, RZ, -R21 ;  /* 0x000000ffff067224 */ /* 0x001fe400078e0a15 */
[----:B------:R-:W0:Y:S01]  /*7a90*/  LDC R21, c[0x0][0x148] ;  /* 0x00005200ff157b82 */ /* 0x000e220000000800 */
[----:B------:R-:W-:Y:S02]  /*7aa0*/  IMAD.IADD R5, R5, 0x1, R7 ;  /* 0x0000000105057824 */ /* 0x000fe400078e0207 */
[----:B-1----:R-:W-:Y:S01]  /*7ab0*/  IMAD R19, R20, R6, R19 ;  /* 0x0000000614137224 */ /* 0x002fe200078e0213 */
[----:B--2---:R-:W-:Y:S02]  /*7ac0*/  I2FP.F32.U32 R6, R14 ;  /* 0x0000000e00067245 */ /* 0x004fe40000201000 */
[--C-:B------:R-:W-:Y:S02]  /*7ad0*/  SHF.R.U64 R20, R4, UR7, R5.reuse ;  /* 0x0000000704147c19 */ /* 0x100fe40008001205 */
[----:B------:R-:W-:Y:S01]  /*7ae0*/  SHF.R.U32.HI R5, RZ, UR7, R5 ;  /* 0x00000007ff057c19 */ /* 0x000fe20008011605 */
[----:B------:R-:W-:Y:S01]  /*7af0*/  FMUL R6, R6, UR8 ;  /* 0x0000000806067c20 */ /* 0x000fe20008400000 */
[----:B------:R-:W-:-:S02]  /*7b00*/  ULDC UR7, c[0x0][0x608] ;  /* 0x0001820000077ab9 */ /* 0x000fc40000000800 */
[--C-:B------:R-:W-:Y:S01]  /*7b10*/  SHF.R.U64 R23, R20, UR7, R5.reuse ;  /* 0x0000000714177c19 */ /* 0x100fe20008001205 */
[----:B------:R1:W2:Y:S01]  /*7b20*/  F2I.U32.TRUNC.NTZ R24, R6 ;  /* 0x0000000600187305 */ /* 0x0002a2000020f000 */
[----:B------:R-:W-:Y:S01]  /*7b30*/  SHF.R.U32.HI R4, RZ, UR7, R5 ;  /* 0x00000007ff047c19 */ /* 0x000fe20008011605 */
[----:B------:R-:W-:-:S03]  /*7b40*/  ULDC UR7, c[0x0][0x658] ;  /* 0x0001960000077ab9 */ /* 0x000fc60000000800 */
[--C-:B------:R-:W-:Y:S02]  /*7b50*/  SHF.R.U64 R22, R23, UR7, R4.reuse ;  /* 0x0000000717167c19 */ /* 0x100fe40008001204 */
[----:B------:R-:W-:-:S03]  /*7b60*/  SHF.R.U32.HI R25, RZ, UR7, R4 ;  /* 0x00000007ff197c19 */ /* 0x000fc60008011604 */
[----:B------:R-:W-:Y:S02]  /*7b70*/  IMAD.MOV.U32 R4, RZ, RZ, R22 ;  /* 0x000000ffff047224 */ /* 0x000fe400078e0016 */
[----:B------:R-:W-:Y:S01]  /*7b80*/  IMAD.MOV.U32 R5, RZ, RZ, R25 ;  /* 0x000000ffff057224 */ /* 0x000fe200078e0019 */
[----:B-1----:R-:W-:Y:S06]  /*7b90*/  @!P0 BRA `(.L_x_176) ;  /* 0x0000000000288947 */ /* 0x002fec0003800000 */
        /* <DEDUP_REMOVED lines=10> */
.L_x_176:
[----:B------:R-:W-:Y:S01]  /*7c40*/  ISETP.NE.AND P0, PT, R2, 0x1, PT ;  /* 0x000000010200780c */ /* 0x000fe20003f05270 */
[----:B------:R-:W-:Y:S01]  /*7c50*/  ULDC UR7, c[0x0][0x648] ;  /* 0x0001920000077ab9 */ /* 0x000fe20000000800 */
[----:B------:R-:W-:Y:S01]  /*7c60*/  LOP3.LUT R23, R23, UR6, RZ, 0xc0, !PT ;  /* 0x0000000617177c12 */ /* 0x000fe2000f8ec0ff */
[----:B--2---:R-:W-:Y:S01]  /*7c70*/  IMAD.MOV R24, RZ, RZ, -R24 ;  /* 0x000000ffff187224 */ /* 0x004fe200078e0a18 */
[----:B------:R-:W-:Y:S01]  /*7c80*/  SHF.R.U64 R4, R4, UR7, R5 ;  /* 0x0000000704047c19 */ /* 0x000fe20008001205 */
[----:B------:R-:W-:Y:S01]  /*7c90*/  ULDC UR7, c[0x0][0x638] ;  /* 0x00018e0000077ab9 */ /* 0x000fe20000000800 */
[----:B------:R-:W-:Y:S01]  /*7ca0*/  LOP3.LUT R7, R20, UR4, RZ, 0xc0, !PT ;  /* 0x0000000414077c12 */ /* 0x000fe2000f8ec0ff */
[----:B------:R-:W-:Y:S01]  /*7cb0*/  ULDC UR8, c[0x0][0x610] ;  /* 0x0001840000087ab9 */ /* 0x000fe20000000800 */
[----:B------:R-:W-:Y:S02]  /*7cc0*/  IMAD.MOV.U32 R6, RZ, RZ, R15 ;  /* 0x000000ffff067224 */ /* 0x000fe400078e000f */
[----:B------:R-:W-:-:S02]  /*7cd0*/  IMAD.MOV R5, RZ, RZ, -R4 ;  /* 0x000000ffff057224 */ /* 0x000fc400078e0a04 */
[----:B------:R-:W-:Y:S02]  /*7ce0*/  IMAD R4, R4, UR5, R23 ;  /* 0x0000000504047c24 */ /* 0x000fe4000f8e0217 */
[----:B0-----:R-:W-:Y:S02]  /*7cf0*/  @P0 IMAD R19, R21, R24, R14 ;  /* 0x0000001815130224 */ /* 0x001fe400078e020e */
[----:B------:R-:W-:Y:S01]  /*7d00*/  IMAD R22, R5, UR7, R22 ;  /* 0x0000000705167c24 */ /* 0x000fe2000f8e0216 */
[----:B------:R-:W-:Y:S01]  /*7d10*/  ULDC UR7, c[0x0][0x600] ;  /* 0x0001800000077ab9 */ /* 0x000fe20000000800 */
[----:B------:R-:W-:Y:S02]  /*7d20*/  IMAD R21, R4, UR8, R19 ;  /* 0x0000000804157c24 */ /* 0x000fe4000f8e0213 */
[----:B------:R-:W-:Y:S02]  /*7d30*/  IMAD R22, R22, UR7, R7 ;  /* 0x0000000716167c24 */ /* 0x000fe4000f8e0207 */
[----:B------:R-:W-:-:S03]  /*7d40*/  IMAD.MOV.U32 R4, RZ, RZ, 0x1 ;  /* 0x00000001ff047424 */ /* 0x000fc600078e00ff */
[----:B------:R-:W-:Y:S02]  /*7d50*/  SEL R19, R22, R21, !P0 ;  /* 0x0000001516137207 */ /* 0x000fe40004000000 */
[----:B------:R-:W-:-:S07]  /*7d60*/  SEL R21, R21, R22, !P0 ;  /* 0x0000001615157207 */ /* 0x000fce0004000000 */
.L_x_174:
[----:B------:R-:W-:Y:S05]  /*7d70*/  BSYNC B1 ;  /* 0x0000000000017941 */ /* 0x000fea0003800000 */
.L_x_173:
[----:B------:R-:W-:-:S13]  /*7d80*/  LOP3.LUT P0, RZ, R4, 0xff, RZ, 0xc0, !PT ;  /* 0x000000ff04ff7812 */ /* 0x000fda000780c0ff */
[----:B------:R-:W-:Y:S05]  /*7d90*/  @P0 BRA `(.L_x_177) ;  /* 0xfffffff400080947 */ /* 0x000fea000383ffff */
[----:B------:R-:W-:Y:S05]  /*7da0*/  BSYNC B0 ;  /* 0x0000000000007941 */ /* 0x000fea0003800000 */
.L_x_166:
[----:B------:R-:W-:-:S03]  /*7db0*/  UMOV UR7, 0xffffffff ;  /* 0xffffffff00077882 */ /* 0x000fc60000000000 */
[----:B------:R-:W-:Y:S05]  /*7dc0*/  BRA.DIV UR7, `(.L_x_178) ;  /* 0x0000000207f07947 */ /* 0x000fea000b800000 */
[----:B------:R-:W-:-:S13]  /*7dd0*/  ELECT P6, URZ, PT ;  /* 0x00000000003f782f */ /* 0x000fda00038c0000 */
.L_x_191:
[----:B------:R-:W-:Y:S04]  /*7de0*/  BSSY B0, `(.L_x_179) ;  /* 0x0000022000007945 */ /* 0x000fe80003800000 */
[----:B------:R-:W-:Y:S05]  /*7df0*/  @!P6 BRA `(.L_x_180) ;  /* 0x000000000080e947 */ /* 0x000fea0003800000 */
[----:B------:R-:W-:-:S04]  /*7e00*/  LOP3.LUT R18, R18, 0x2, RZ, 0xfc, !PT ;  /* 0x0000000212127812 */ /* 0x000fc800078efcff */
[----:B------:R-:W-:-:S13]  /*7e10*/  ISETP.NE.AND P0, PT, R18, 0x3, PT ;  /* 0x000000031200780c */ /* 0x000fda0003f05270 */
[----:B------:R-:W-:Y:S05]  /*7e20*/  @!P0 BRA `(.L_x_181) ;  /* 0x0000000000048947 */ /* 0x000fea0003800000 */
[----:B------:R-:W-:Y:S01]  /*7e30*/  BPT.TRAP 0x1 ;  /* 0x000000040000795c */ /* 0x000fe20000300000 */
.L_x_181:
[----:B------:R-:W0:Y:S01]  /*7e40*/  S2R R5, SR_CgaCtaId ;  /* 0x0000000000057919 */ /* 0x000e220000008800 */
[----:B------:R-:W-:Y:S02]  /*7e50*/  MOV R0, 0x400 ;  /* 0x0000040000007802 */ /* 0x000fe40000000f00 */
[----:B------:R-:W-:Y:S02]  /*7e60*/  SHF.L.U32 R2, R3, 0x1f, RZ ;  /* 0x0000001f03027819 */ /* 0x000fe400000006ff */
[----:B0-----:R-:W-:-:S05]  /*7e70*/  LEA R5, R5, R0, 0x18 ;  /* 0x0000000005057211 */ /* 0x001fca00078ec0ff */
[----:B------:R-:W-:-:S04]  /*7e80*/  VIADD R5, R5, 0x18 ;  /* 0x0000001805057836 */ /* 0x000fc80000000000 */
[C---:B------:R-:W-:Y:S02]  /*7e90*/  IMAD R7, R8.reuse, 0x8, R5 ;  /* 0x0000000808077824 */ /* 0x040fe400078e0205 */
[----:B------:R-:W-:Y:S02]  /*7ea0*/  VIADD R8, R8, 0x1 ;  /* 0x0000000108087836 */ /* 0x000fe40000000000 */
[----:B------:R-:W0:Y:S03]  /*7eb0*/  SYNCS.PHASECHK.TRANS64.TRYWAIT P0, [R7+URZ], R2 ;  /* 0x00000002070075a7 */ /* 0x000e26000800017f */
[----:B------:R-:W-:-:S04]  /*7ec0*/  ISETP.NE.AND P1, PT, R8, 0x3, PT ;  /* 0x000000030800780c */ /* 0x000fc80003f25270 */
[----:B------:R-:W-:Y:S02]  /*7ed0*/  SEL R0, RZ, 0x1, P1 ;  /* 0x00000001ff007807 */ /* 0x000fe40000800000 */
[----:B------:R-:W-:Y:S02]  /*7ee0*/  SEL R8, R8, RZ, P1 ;  /* 0x000000ff08087207 */ /* 0x000fe40000800000 */
[----:B------:R-:W-:-:S03]  /*7ef0*/  LOP3.LUT R9, R3, R0, RZ, 0x3c, !PT ;  /* 0x0000000003097212 */ /* 0x000fc600078e3cff */
[----:B------:R-:W-:Y:S01]  /*7f00*/  IMAD R4, R8, 0x8, R5 ;  /* 0x0000000808047824 */ /* 0x000fe200078e0205 */
[----:B------:R-:W-:Y:S01]  /*7f10*/  SHF.L.U32 R3, R9, 0x1f, RZ ;  /* 0x0000001f09037819 */ /* 0x000fe200000006ff */
[----:B0-----:R-:W-:Y:S06]  /*7f20*/  @!P0 BRA `(.L_x_182) ;  /* 0x0000000000b88947 */ /* 0x001fec0003800000 */
.L_x_192:
[----:B------:R-:W1:Y:S01]  /*7f30*/  SYNCS.PHASECHK.TRANS64.TRYWAIT P0, [R4+URZ], R3 ;  /* 0x00000003040075a7 */ /* 0x000e62000800017f */
[----:B------:R-:W-:-:S05]  /*7f40*/  VIADD R0, R8, 0x1 ;  /* 0x0000000108007836 */ /* 0x000fca0000000000 */
[----:B------:R-:W-:-:S04]  /*7f50*/  ISETP.NE.AND P1, PT, R0, 0x3, PT ;  /* 0x000000030000780c */ /* 0x000fc80003f25270 */
[----:B0-----:R-:W-:Y:S02]  /*7f60*/  SEL R2, RZ, 0x1, P1 ;  /* 0x00000001ff027807 */ /* 0x001fe40000800000 */
[----:B------:R-:W-:Y:S02]  /*7f70*/  SEL R0, R0, RZ, P1 ;  /* 0x000000ff00007207 */ /* 0x000fe40000800000 */
[----:B------:R-:W-:Y:S01]  /*7f80*/  LOP3.LUT R2, R9, R2, RZ, 0x3c, !PT ;  /* 0x0000000209027212 */ /* 0x000fe200078e3cff */
[----:B-1----:R-:W-:Y:S06]  /*7f90*/  @!P0 BRA `(.L_x_183) ;  /* 0x0000000000b08947 */ /* 0x002fec0003800000 */
.L_x_193:
[----:B------:R-:W-:Y:S01]  /*7fa0*/  IMAD R5, R0, 0x8, R5 ;  /* 0x0000000800057824 */ /* 0x000fe200078e0205 */
[----:B------:R-:W-:-:S07]  /*7fb0*/  SHF.L.U32 R0, R2, 0x1f, RZ ;  /* 0x0000001f02007819 */ /* 0x000fce00000006ff */
.L_x_184:
[----:B-1----:R1:W2:Y:S02]  /*7fc0*/  SYNCS.PHASECHK.TRANS64.TRYWAIT P0, [R5+URZ], R0 ;  /* 0x00000000050075a7 */ /* 0x0022a4000800017f */
[----:B--2---:R-:W-:Y:S05]  /*7fd0*/  @!P0 NANOSLEEP.SYNCS 0x989680 ;  /* 0x009896800000895d */ /* 0x004fea0003900000 */
[----:B------:R-:W2:Y:S02]  /*7fe0*/  @!P0 SYNCS.PHASECHK.TRANS64 P0, [R5+URZ], R0 ;  /* 0x00000000050085a7 */ /* 0x000ea4000800007f */
[----:B--2---:R-:W-:Y:S05]  /*7ff0*/  @!P0 BRA `(.L_x_184) ;  /* 0xfffffffc00f08947 */ /* 0x004fea000383ffff */
.L_x_180:
[----:B------:R-:W-:Y:S05]  /*8000*/  BSYNC B0 ;  /* 0x0000000000007941 */ /* 0x000fea0003800000 */
.L_x_179:
[----:B------:R-:W-:Y:S05]  /*8010*/  EXIT ;  /* 0x000000000000794d */ /* 0x000fea0003800000 */
.L_x_21:
[----:B-1----:R1:W2:Y:S02]  /*8020*/  SYNCS.PHASECHK.TRANS64.TRYWAIT P1, [R3+URZ], R0 ;  /* 0x00000000030075a7 */ /* 0x0022a4000802017f */
[----:B--2---:R-:W-:Y:S05]  /*8030*/  @!P1 NANOSLEEP.SYNCS 0x989680 ;  /* 0x009896800000995d */ /* 0x004fea0003900000 */
[----:B------:R-:W2:Y:S02]  /*8040*/  @!P1 SYNCS.PHASECHK.TRANS64 P1, [R3+URZ], R0 ;  /* 0x00000000030095a7 */ /* 0x000ea4000802007f */
[----:B--2---:R-:W-:Y:S05]  /*8050*/  @!P1 BRA `(.L_x_21) ;  /* 0xfffffffc00f09947 */ /* 0x004fea000383ffff */
[----:B------:R-:W-:Y:S05]  /*8060*/  BRA `(.L_x_20) ;  /* 0xffffff9400ac7947 */ /* 0x000fea000383ffff */
.L_x_26:
[----:B-1----:R1:W2:Y:S02]  /*8070*/  SYNCS.PHASECHK.TRANS64.TRYWAIT P1, [R5+URZ], R4 ;  /* 0x00000004050075a7 */ /* 0x0022a4000802017f */
[----:B--2---:R-:W-:Y:S05]  /*8080*/  @!P1 NANOSLEEP.SYNCS 0x989680 ;  /* 0x009896800000995d */ /* 0x004fea0003900000 */
[----:B------:R-:W2:Y:S02]  /*8090*/  @!P1 SYNCS.PHASECHK.TRANS64 P1, [R5+URZ], R4 ;  /* 0x00000004050095a7 */ /* 0x000ea4000802007f */
[----:B--2---:R-:W-:Y:S05]  /*80a0*/  @!P1 BRA `(.L_x_26) ;  /* 0xfffffffc00f09947 */ /* 0x004fea000383ffff */
[----:B------:R-:W-:Y:S05]  /*80b0*/  BRA `(.L_x_25) ;  /* 0xffffff9800f87947 */ /* 0x000fea000383ffff */
.L_x_167:
[----:B------:R-:W-:Y:S01]  /*80c0*/  BSSY B1, `(.L_x_185) ;  /* 0x0000006000017945 */ /* 0x000fe20003800000 */
[----:B------:R-:W-:-:S07]  /*80d0*/  IMAD.MOV.U32 R15, RZ, RZ, -0x1 ;  /* 0xffffffffff0f7424 */ /* 0x000fce00078e00ff */
[----:B------:R-:W-:Y:S05]  /*80e0*/  WARPSYNC.COLLECTIVE R15, `(.L_x_186) ;  /* 0x000000000f0c7348 */ /* 0x000fea0003c00000 */
[----:B------:R-:W-:Y:S02]  /*80f0*/  ELECT P6, UR62, PT ;  /* 0x00000000003e782f */ /* 0x000fe400038c0000 */
[----:B------:R-:W-:Y:S01]  /*8100*/  MOV R14, UR62 ;  /* 0x0000003e000e7c02 */ /* 0x000fe20008000f00 */
[----:B------:R-:W-:Y:S10]  /*8110*/  ENDCOLLECTIVE ;  /* 0x000000000000791b */ /* 0x000ff40003800000 */
.L_x_186:
[----:B------:R-:W-:Y:S05]  /*8120*/  BSYNC B1 ;  /* 0x0000000000017941 */ /* 0x000fea0003800000 */
.L_x_185:
[----:B------:R-:W-:Y:S05]  /*8130*/  BRA `(.L_x_187) ;  /* 0xfffffff0002c7947 */ /* 0x000fea000383ffff */
.L_x_170:
[----:B-1----:R1:W2:Y:S02]  /*8140*/  SYNCS.PHASECHK.TRANS64.TRYWAIT P0, [R23+URZ+0x18], R14 ;  /* 0x0000180e170075a7 */ /* 0x0022a4000800017f */
[----:B--2---:R-:W-:Y:S05]  /*8150*/  @!P0 NANOSLEEP.SYNCS 0x989680 ;  /* 0x009896800000895d */ /* 0x004fea0003900000 */
[----:B------:R-:W2:Y:S02]  /*8160*/  @!P0 SYNCS.PHASECHK.TRANS64 P0, [R23+URZ+0x18], R14 ;  /* 0x0000180e170085a7 */ /* 0x000ea4000800007f */
[----:B--2---:R-:W-:Y:S05]  /*8170*/  @!P0 BRA `(.L_x_170) ;  /* 0xfffffffc00f08947 */ /* 0x004fea000383ffff */
[----:B------:R-:W-:Y:S05]  /*8180*/  BRA `(.L_x_188) ;  /* 0xfffffff0006c7947 */ /* 0x000fea000383ffff */
.L_x_178:
[----:B------:R-:W-:Y:S01]  /*8190*/  BSSY B0, `(.L_x_189) ;  /* 0x0000006000007945 */ /* 0x000fe20003800000 */
[----:B------:R-:W-:-:S07]  /*81a0*/  IMAD.MOV.U32 R15, RZ, RZ, -0x1 ;  /* 0xffffffffff0f7424 */ /* 0x000fce00078e00ff */
[----:B------:R-:W-:Y:S05]  /*81b0*/  WARPSYNC.COLLECTIVE R15, `(.L_x_190) ;  /* 0x000000000f0c7348 */ /* 0x000fea0003c00000 */
[----:B------:R-:W-:Y:S02]  /*81c0*/  ELECT P6, UR62, PT ;  /* 0x00000000003e782f */ /* 0x000fe400038c0000 */
[----:B------:R-:W-:Y:S01]  /*81d0*/  MOV R14, UR62 ;  /* 0x0000003e000e7c02 */ /* 0x000fe20008000f00 */
[----:B------:R-:W-:Y:S10]  /*81e0*/  ENDCOLLECTIVE ;  /* 0x000000000000791b */ /* 0x000ff40003800000 */
.L_x_190:
[----:B------:R-:W-:Y:S05]  /*81f0*/  BSYNC B0 ;  /* 0x0000000000007941 */ /* 0x000fea0003800000 */
.L_x_189:
[----:B------:R-:W-:Y:S05]  /*8200*/  BRA `(.L_x_191) ;  /* 0xfffffff800f47947 */ /* 0x000fea000383ffff */
.L_x_182:
[----:B0-----:R0:W1:Y:S02]  /*8210*/  SYNCS.PHASECHK.TRANS64.TRYWAIT P0, [R7+URZ], R2 ;  /* 0x00000002070075a7 */ /* 0x001064000800017f */
[----:B-1----:R-:W-:Y:S05]  /*8220*/  @!P0 NANOSLEEP.SYNCS 0x989680 ;  /* 0x009896800000895d */ /* 0x002fea0003900000 */
[----:B------:R-:W1:Y:S02]  /*8230*/  @!P0 SYNCS.PHASECHK.TRANS64 P0, [R7+URZ], R2 ;  /* 0x00000002070085a7 */ /* 0x000e64000800007f */
[----:B-1----:R-:W-:Y:S05]  /*8240*/  @!P0 BRA `(.L_x_182) ;  /* 0xfffffffc00f08947 */ /* 0x002fea000383ffff */
[----:B------:R-:W-:Y:S05]  /*8250*/  BRA `(.L_x_192) ;  /* 0xfffffffc00347947 */ /* 0x000fea000383ffff */
.L_x_183:
[----:B0-----:R0:W1:Y:S02]  /*8260*/  SYNCS.PHASECHK.TRANS64.TRYWAIT P0, [R4+URZ], R3 ;  /* 0x00000003040075a7 */ /* 0x001064000800017f */
[----:B-1----:R-:W-:Y:S05]  /*8270*/  @!P0 NANOSLEEP.SYNCS 0x989680 ;  /* 0x009896800000895d */ /* 0x002fea0003900000 */
[----:B------:R-:W1:Y:S02]  /*8280*/  @!P0 SYNCS.PHASECHK.TRANS64 P0, [R4+URZ], R3 ;  /* 0x00000003040085a7 */ /* 0x000e64000800007f */
[----:B-1----:R-:W-:Y:S05]  /*8290*/  @!P0 BRA `(.L_x_183) ;  /* 0xfffffffc00f08947 */ /* 0x002fea000383ffff */
[----:B------:R-:W-:Y:S05]  /*82a0*/  BRA `(.L_x_193) ;  /* 0xfffffffc003c7947 */ /* 0x000fea000383ffff */
.L_x_194:
[----:B------:R-:W-:-:S00]  /*82b0*/  BRA `(.L_x_194) ;  /* 0xfffffffc00fc7947 */ /* 0x000fc0000383ffff */
[----:B------:R-:W-:-:S00]  /*82c0*/  NOP ;  /* 0x0000000000007918 */ /* 0x000fc00000000000 */
        /* <DEDUP_REMOVED lines=11> */
.L_x_195:


//--------------------- .nv.global.init           --------------------------
	.section	.nv.global.init,"aw",@progbits
.nv.global.init:
	.type		$str$22,@object
	.size		$str$22,($str$23 - $str$22)
$str$22:
        /*0000*/ 	.byte	0x6b, 0x5f, 0x74, 0x69, 0x6c, 0x65, 0x5f, 0x63, 0x6f, 0x75, 0x6e, 0x74, 0x20, 0x3e, 0x3d, 0x20
        /*0010*/ 	.byte	0x31, 0x00
	.type		$str$23,@object
	.size		$str$23,(__unnamed_1 - $str$23)
$str$23:
        /*0012*/ 	.byte	0x2f, 0x74, 0x6d, 0x70, 0x2f, 0x63, 0x75, 0x74, 0x6c, 0x61, 0x73, 0x73, 0x5f, 0x73, 0x77, 0x65
        /*0022*/ 	.byte	0x65, 0x70, 0x5f, 0x73, 0x72, 0x63, 0x2f, 0x69, 0x6e, 0x63, 0x6c, 0x75, 0x64, 0x65, 0x2f, 0x63
        /*0032*/ 	.byte	0x75, 0x74, 0x6c, 0x61, 0x73, 0x73, 0x2f, 0x67, 0x65, 0x6d, 0x6d, 0x2f, 0x63, 0x6f, 0x6c, 0x6c
        /*0042*/ 	.byte	0x65, 0x63, 0x74, 0x69, 0x76, 0x65, 0x2f, 0x73, 0x6d, 0x39, 0x30, 0x5f, 0x6d, 0x6d, 0x61, 0x5f
        /*0052*/ 	.byte	0x74, 0x6d, 0x61, 0x5f, 0x67, 0x6d, 0x6d, 0x61, 0x5f, 0x73, 0x73, 0x5f, 0x77, 0x61, 0x72, 0x70
        /*0062*/ 	.byte	0x73, 0x70, 0x65, 0x63, 0x69, 0x61, 0x6c, 0x69, 0x7a, 0x65, 0x64, 0x2e, 0x68, 0x70, 0x70, 0x00
	.type		__unnamed_1,@object
	.size		__unnamed_1,(.L_0 - __unnamed_1)
__unnamed_1:
        /*0072*/ 	.byte	0x76, 0x6f, 0x69, 0x64, 0x20, 0x63, 0x75, 0x74, 0x6c, 0x61, 0x73, 0x73, 0x3a, 0x3a, 0x67, 0x65
        /* <DEDUP_REMOVED lines=177> */
        /*0b92*/ 	.byte	0x64, 0x65, 0x6e, 0x74, 0x69, 0x74, 0x79, 0x5d, 0x00
.L_0:


//--------------------- .nv.shared._ZN7cutlass13device_kernelINS_4gemm6kernel13GemmUniversalIN4cute5tupleIJiiiiEEENS1_10collective13CollectiveMmaINS1_34MainloopSm90TmaGmmaWarpSpecializedILi3ENS5_IJNS4_1CILi1EEENSA_ILi4EEESB_EEENS1_35KernelTmaWarpSpecializedCooperativeEEENS5_IJNSA_ILi128EEESG_NSA_ILi64EEEEEENS_10tfloat32_tENS5_IJlSB_lEEESJ_SK_NS4_8TiledMMAINS4_8MMA_AtomIJNS4_4SM904GMMA30MMA_64x128x8_F32TF32TF32_SS_TNILNSO_7ScaleInE1ELSQ_1EEEEEENS4_6LayoutINS5_IJNSA_ILi2EEESB_SB_EEENS5_IJSB_NSA_ILi0EEESW_EEEEENS5_IJNS4_10UnderscoreESZ_SZ_EEEEENS4_23SM90_TMA_LOAD_MULTICASTENS4_14ComposedLayoutINS4_7SwizzleILi3ELi4ELi3EEENS4_18smem_ptr_flag_bitsILi32EEENST_INS5_IJNSA_ILi8EEENSA_ILi32EEEEEENS5_IJS19_SB_EEEEEEEvNS4_8identityENS4_13SM90_TMA_LOADES1D_vS1E_EENS_8epilogue10collective6detail29Sm90TmaWarpSpecializedAdapterINS1I_15DefaultEpilogueISJ_SK_SK_NS1H_6thread17LinearCombinationISJ_Li1EffLNS1M_9ScaleType4KindE0ELNS_15FloatRoundStyleE2ESJ_EENS1_15EpilogueDefaultEEEEEvvEEEEvNT_6ParamsE --------------------------
	.section	.nv.shared._ZN7cutlass13device_kernelINS_4gemm6kernel13GemmUniversalIN4cute5tupleIJiiiiEEENS1_10collective13CollectiveMmaINS1_34MainloopSm90TmaGmmaWarpSpecializedILi3ENS5_IJNS4_1CILi1EEENSA_ILi4EEESB_EEENS1_35KernelTmaWarpSpecializedCooperativeEEENS5_IJNSA_ILi128EEESG_NSA_ILi64EEEEEENS_10tfloat32_tENS5_IJlSB_lEEESJ_SK_NS4_8TiledMMAINS4_8MMA_AtomIJNS4_4SM904GMMA30MMA_64x128x8_F32TF32TF32_SS_TNILNSO_7ScaleInE1ELSQ_1EEEEEENS4_6LayoutINS5_IJNSA_ILi2EEESB_SB_EEENS5_IJSB_NSA_ILi0EEESW_EEEEENS5_IJNS4_10UnderscoreESZ_SZ_EEEEENS4_23SM90_TMA_LOAD_MULTICASTENS4_14ComposedLayoutINS4_7SwizzleILi3ELi4ELi3EEENS4_18smem_ptr_flag_bitsILi32EEENST_INS5_IJNSA_ILi8EEENSA_ILi32EEEEEENS5_IJS19_SB_EEEEEEEvNS4_8identityENS4_13SM90_TMA_LOADES1D_vS1E_EENS_8epilogue10collective6detail29Sm90TmaWarpSpecializedAdapterINS1I_15DefaultEpilogueISJ_SK_SK_NS1H_6thread17LinearCombinationISJ_Li1EffLNS1M_9ScaleType4KindE0ELNS_15FloatRoundStyleE2ESJ_EENS1_15EpilogueDefaultEEEEEvvEEEEvNT_6ParamsE,"aw",@nobits
	.sectionflags	@""
	.align	16
	.zero		1024


//--------------------- .nv.shared.reserved.0     --------------------------
	.section	.nv.shared.reserved.0,"aw",@nobits
	.weak		__nv_reservedSMEM_offset_0_alias
	.size		__nv_reservedSMEM_offset_0_alias, 0, 0
	.other		__nv_reservedSMEM_offset_0_alias,@"STO_CUDA_RESERVED_SHARED STV_DEFAULT"
__nv_reservedSMEM_offset_0_alias:
	.zero		0


//--------------------- .nv.global                --------------------------
	.section	.nv.global,"aw",@nobits
.nv.global:
	.type		_ZN40_INTERNAL_c3082510_4_k_cu_088fae0e_153814cute1_E,@object
	.size		_ZN40_INTERNAL_c3082510_4_k_cu_088fae0e_153814cute1_E,(_ZN40_INTERNAL_c3082510_4_k_cu_088fae0e_153814cuda3std3__45__cpo6cbeginE - _ZN40_INTERNAL_c3082510_4_k_cu_088fae0e_153814cute1_E)
_ZN40_INTERNAL_c3082510_4_k_cu_088fae0e_153814cute1_E:
	.zero		1
	.type		_ZN40_INTERNAL_c3082510_4_k_cu_088fae0e_153814cuda3std3__45__cpo6cbeginE,@object
	.size		_ZN40_INTERNAL_c3082510_4_k_cu_088fae0e_153814cuda3std3__45__cpo6cbeginE,(_ZN40_INTERNAL_c3082510_4_k_cu_088fae0e_153814cuda3std3__48in_placeE - _ZN40_INTERNAL_c3082510_4_k_cu_088fae0e_153814cuda3std3__45__cpo6cbeginE)
_ZN40_INTERNAL_c3082510_4_k_cu_088fae0e_153814cuda3std3__45__cpo6cbeginE:
	.zero		1
	.type		_ZN40_INTERNAL_c3082510_4_k_cu_088fae0e_153814cuda3std3__48in_placeE,@object
	.size		_ZN40_INTERNAL_c3082510_4_k_cu_088fae0e_153814cuda3std3__48in_placeE,(_ZN40_INTERNAL_c3082510_4_k_cu_088fae0e_153814cuda3std6ranges3__45__cpo9iter_moveE - _ZN40_INTERNAL_c3082510_4_k_cu_088fae0e_153814cuda3std3__48in_placeE)
_ZN40_INTERNAL_c3082510_4_k_cu_088fae0e_153814cuda3std3__48in_placeE:
	.zero		1
	.type		_ZN40_INTERNAL_c3082510_4_k_cu_088fae0e_153814cuda3std6ranges3__45__cpo9iter_moveE,@object
	.size		_ZN40_INTERNAL_c3082510_4_k_cu_088fae0e_153814cuda3std6ranges3__45__cpo9iter_moveE,(_ZN40_INTERNAL_c3082510_4_k_cu_088fae0e_153814cuda3std3__45__cpo5beginE - _ZN40_INTERNAL_c3082510_4_k_cu_088fae0e_153814cuda3std6ranges3__45__cpo9iter_moveE)
_ZN40_INTERNAL_c3082510_4_k_cu_088fae0e_153814cuda3std6ranges3__45__cpo9iter_moveE:
	.zero		1
	.type		_ZN40_INTERNAL_c3082510_4_k_cu_088fae0e_153814cuda3std3__45__cpo5beginE,@object
	.size		_ZN40_INTERNAL_c3082510_4_k_cu_088fae0e_153814cuda3std3__45__cpo5beginE,(_ZN40_INTERNAL_c3082510_4_k_cu_088fae0e_153814cuda3std3__442_GLOBAL__N__c3082510_4_k_cu_088fae0e_153816ignoreE - _ZN40_INTERNAL_c3082510_4_k_cu_088fae0e_153814cuda3std3__45__cpo5beginE)
_ZN40_INTERNAL_c3082510_4_k_cu_088fae0e_153814cuda3std3__45__cpo5beginE:
	.zero		1
	.type		_ZN40_INTERNAL_c3082510_4_k_cu_088fae0e_153814cuda3std3__442_GLOBAL__N__c3082510_4_k_cu_088fae0e_153816ignoreE,@object
	.size		_ZN40_INTERNAL_c3082510_4_k_cu_088fae0e_153814cuda3std3__442_GLOBAL__N__c3082510_4_k_cu_088fae0e_153816ignoreE,(_ZN40_INTERNAL_c3082510_4_k_cu_088fae0e_153814cute7productE - _ZN40_INTERNAL_c3082510_4_k_cu_088fae0e_153814cuda3std3__442_GLOBAL__N__c3082510_4_k_cu_088fae0e_153816ignoreE)
_ZN40_INTERNAL_c3082510_4_k_cu_088fae0e_153814cuda3std3__442_GLOBAL__N__c3082510_4_k_cu_088fae0e_153816ignoreE:
	.zero		1
	.type		_ZN40_INTERNAL_c3082510_4_k_cu_088fae0e_153814cute7productE,@object
	.size		_ZN40_INTERNAL_c3082510_4_k_cu_088fae0e_153814cute7productE,(_ZN40_INTERNAL_c3082510_4_k_cu_088fae0e_153814cuda3std3__45__cpo3endE - _ZN40_INTERNAL_c3082510_4_k_cu_088fae0e_153814cute7productE)
_ZN40_INTERNAL_c3082510_4_k_cu_088fae0e_153814cute7productE:
	.zero		1
	.type		_ZN40_INTERNAL_c3082510_4_k_cu_088fae0e_153814cuda3std3__45__cpo3endE,@object
	.size		_ZN40_INTERNAL_c3082510_4_k_cu_088fae0e_153814cuda3std3__45__cpo3endE,(_ZN40_INTERNAL_c3082510_4_k_cu_088fae0e_153814cuda3std3__419piecewise_constructE - _ZN40_INTERNAL_c3082510_4_k_cu_088fae0e_153814cuda3std3__45__cpo3endE)
_ZN40_INTERNAL_c3082510_4_k_cu_088fae0e_153814cuda3std3__45__cpo3endE:
	.zero		1
	.type		_ZN40_INTERNAL_c3082510_4_k_cu_088fae0e_153814cuda3std3__419piecewise_constructE,@object
	.size		_ZN40_INTERNAL_c3082510_4_k_cu_088fae0e_153814cuda3std3__419piecewise_constructE,(_ZN40_INTERNAL_c3082510_4_k_cu_088fae0e_153814cuda3std3__45__cpo4cendE - _ZN40_INTERNAL_c3082510_4_k_cu_088fae0e_153814cuda3std3__419piecewise_constructE)
_ZN40_INTERNAL_c3082510_4_k_cu_088fae0e_153814cuda3std3__419piecewise_constructE:
	.zero		1
	.type		_ZN40_INTERNAL_c3082510_4_k_cu_088fae0e_153814cuda3std3__45__cpo4cendE,@object
	.size		_ZN40_INTERNAL_c3082510_4_k_cu_088fae0e_153814cuda3std3__45__cpo4cendE,(_ZN40_INTERNAL_c3082510_4_k_cu_088fae0e_153814cuda3std6ranges3__45__cpo4swapE - _ZN40_INTERNAL_c3082510_4_k_cu_088fae0e_153814cuda3std3__45__cpo4cendE)
_ZN40_INTERNAL_c3082510_4_k_cu_088fae0e_153814cuda3std3__45__cpo4cendE:
	.zero		1
	.type		_ZN40_INTERNAL_c3082510_4_k_cu_088fae0e_153814cuda3std6ranges3__45__cpo4swapE,@object
	.size		_ZN40_INTERNAL_c3082510_4_k_cu_088fae0e_153814cuda3std6ranges3__45__cpo4swapE,(.L_8 - _ZN40_INTERNAL_c3082510_4_k_cu_088fae0e_153814cuda3std6ranges3__45__cpo4swapE)
_ZN40_INTERNAL_c3082510_4_k_cu_088fae0e_153814cuda3std6ranges3__45__cpo4swapE:
	.zero		1
.L_8:


//--------------------- .nv.constant0._ZN7cutlass13device_kernelINS_4gemm6kernel13GemmUniversalIN4cute5tupleIJiiiiEEENS1_10collective13CollectiveMmaINS1_34MainloopSm90TmaGmmaWarpSpecializedILi3ENS5_IJNS4_1CILi1EEENSA_ILi4EEESB_EEENS1_35KernelTmaWarpSpecializedCooperativeEEENS5_IJNSA_ILi128EEESG_NSA_ILi64EEEEEENS_10tfloat32_tENS5_IJlSB_lEEESJ_SK_NS4_8TiledMMAINS4_8MMA_AtomIJNS4_4SM904GMMA30MMA_64x128x8_F32TF32TF32_SS_TNILNSO_7ScaleInE1ELSQ_1EEEEEENS4_6LayoutINS5_IJNSA_ILi2EEESB_SB_EEENS5_IJSB_NSA_ILi0EEESW_EEEEENS5_IJNS4_10UnderscoreESZ_SZ_EEEEENS4_23SM90_TMA_LOAD_MULTICASTENS4_14ComposedLayoutINS4_7SwizzleILi3ELi4ELi3EEENS4_18smem_ptr_flag_bitsILi32EEENST_INS5_IJNSA_ILi8EEENSA_ILi32EEEEEENS5_IJS19_SB_EEEEEEEvNS4_8identityENS4_13SM90_TMA_LOADES1D_vS1E_EENS_8epilogue10collective6detail29Sm90TmaWarpSpecializedAdapterINS1I_15DefaultEpilogueISJ_SK_SK_NS1H_6thread17LinearCombinationISJ_Li1EffLNS1M_9ScaleType4KindE0ELNS_15FloatRoundStyleE2ESJ_EENS1_15EpilogueDefaultEEEEEvvEEEEvNT_6ParamsE --------------------------
	.section	.nv.constant0._ZN7cutlass13device_kernelINS_4gemm6kernel13GemmUniversalIN4cute5tupleIJiiiiEEENS1_10collective13CollectiveMmaINS1_34MainloopSm90TmaGmmaWarpSpecializedILi3ENS5_IJNS4_1CILi1EEENSA_ILi4EEESB_EEENS1_35KernelTmaWarpSpecializedCooperativeEEENS5_IJNSA_ILi128EEESG_NSA_ILi64EEEEEENS_10tfloat32_tENS5_IJlSB_lEEESJ_SK_NS4_8TiledMMAINS4_8MMA_AtomIJNS4_4SM904GMMA30MMA_64x128x8_F32TF32TF32_SS_TNILNSO_7ScaleInE1ELSQ_1EEEEEENS4_6LayoutINS5_IJNSA_ILi2EEESB_SB_EEENS5_IJSB_NSA_ILi0EEESW_EEEEENS5_IJNS4_10UnderscoreESZ_SZ_EEEEENS4_23SM90_TMA_LOAD_MULTICASTENS4_14ComposedLayoutINS4_7SwizzleILi3ELi4ELi3EEENS4_18smem_ptr_flag_bitsILi32EEENST_INS5_IJNSA_ILi8EEENSA_ILi32EEEEEENS5_IJS19_SB_EEEEEEEvNS4_8identityENS4_13SM90_TMA_LOADES1D_vS1E_EENS_8epilogue10collective6detail29Sm90TmaWarpSpecializedAdapterINS1I_15DefaultEpilogueISJ_SK_SK_NS1H_6thread17LinearCombinationISJ_Li1EffLNS1M_9ScaleType4KindE0ELNS_15FloatRoundStyleE2ESJ_EENS1_15EpilogueDefaultEEEEEvvEEEEvNT_6ParamsE,"a",@progbits
	.sectionflags	@""
	.align	4
.nv.constant0._ZN7cutlass13device_kernelINS_4gemm6kernel13GemmUniversalIN4cute5tupleIJiiiiEEENS1_10collective13CollectiveMmaINS1_34MainloopSm90TmaGmmaWarpSpecializedILi3ENS5_IJNS4_1CILi1EEENSA_ILi4EEESB_EEENS1_35KernelTmaWarpSpecializedCooperativeEEENS5_IJNSA_ILi128EEESG_NSA_ILi64EEEEEENS_10tfloat32_tENS5_IJlSB_lEEESJ_SK_NS4_8TiledMMAINS4_8MMA_AtomIJNS4_4SM904GMMA30MMA_64x128x8_F32TF32TF32_SS_TNILNSO_7ScaleInE1ELSQ_1EEEEEENS4_6LayoutINS5_IJNSA_ILi2EEESB_SB_EEENS5_IJSB_NSA_ILi0EEESW_EEEEENS5_IJNS4_10UnderscoreESZ_SZ_EEEEENS4_23SM90_TMA_LOAD_MULTICASTENS4_14ComposedLayoutINS4_7SwizzleILi3ELi4ELi3EEENS4_18smem_ptr_flag_bitsILi32EEENST_INS5_IJNSA_ILi8EEENSA_ILi32EEEEEENS5_IJS19_SB_EEEEEEEvNS4_8identityENS4_13SM90_TMA_LOADES1D_vS1E_EENS_8epilogue10collective6detail29Sm90TmaWarpSpecializedAdapterINS1I_15DefaultEpilogueISJ_SK_SK_NS1H_6thread17LinearCombinationISJ_Li1EffLNS1M_9ScaleType4KindE0ELNS_15FloatRoundStyleE2ESJ_EENS1_15EpilogueDefaultEEEEEvvEEEEvNT_6ParamsE:
	.zero		1664


//--------------------- SYMBOLS --------------------------

	.type		.nv.reservedSmem.offset0,@object
	.size		.nv.reservedSmem.offset0,0x4
	.type		__assertfail,@function
